//
// Generated by NVIDIA NVVM Compiler
//
// Compiler Build ID: CL-36424714
// Cuda compilation tools, release 13.0, V13.0.88
// Based on NVVM 20.0.0
//

.version 9.0
.target sm_100
.address_size 64

	// .globl	_Z32flashattn_cp_async_2stage_kernelPK6__halfS1_Pfiii
// _ZZ32flashattn_cp_async_2stage_kernelPK6__halfS1_PfiiiE8acc_smem has been demoted
.extern .shared .align 16 .b8 smem_raw[];

.visible .entry _Z32flashattn_cp_async_2stage_kernelPK6__halfS1_Pfiii(
	.param .u64 .ptr .align 1 _Z32flashattn_cp_async_2stage_kernelPK6__halfS1_Pfiii_param_0,
	.param .u64 .ptr .align 1 _Z32flashattn_cp_async_2stage_kernelPK6__halfS1_Pfiii_param_1,
	.param .u64 .ptr .align 1 _Z32flashattn_cp_async_2stage_kernelPK6__halfS1_Pfiii_param_2,
	.param .u32 _Z32flashattn_cp_async_2stage_kernelPK6__halfS1_Pfiii_param_3,
	.param .u32 _Z32flashattn_cp_async_2stage_kernelPK6__halfS1_Pfiii_param_4,
	.param .u32 _Z32flashattn_cp_async_2stage_kernelPK6__halfS1_Pfiii_param_5
)
{
	.local .align 16 .b8 	__local_depot0[32];
	.reg .b64 	%SP;
	.reg .b64 	%SPL;
	.reg .pred 	%p<30>;
	.reg .b16 	%rs<63>;
	.reg .b32 	%r<52>;
	.reg .b32 	%f<141>;
	.reg .b64 	%rd<102>;
	// demoted variable
	.shared .align 4 .b8 _ZZ32flashattn_cp_async_2stage_kernelPK6__halfS1_PfiiiE8acc_smem[512];
	mov.u64 	%SPL, __local_depot0;
	ld.param.u64 	%rd28, [_Z32flashattn_cp_async_2stage_kernelPK6__halfS1_Pfiii_param_0];
	ld.param.u64 	%rd29, [_Z32flashattn_cp_async_2stage_kernelPK6__halfS1_Pfiii_param_1];
	ld.param.u32 	%r22, [_Z32flashattn_cp_async_2stage_kernelPK6__halfS1_Pfiii_param_3];
	ld.param.u32 	%r21, [_Z32flashattn_cp_async_2stage_kernelPK6__halfS1_Pfiii_param_4];
	ld.param.u32 	%r23, [_Z32flashattn_cp_async_2stage_kernelPK6__halfS1_Pfiii_param_5];
	add.u64 	%rd1, %SPL, 0;
	add.u64 	%rd2, %SPL, 16;
	cvt.s64.s32 	%rd3, %r23;
	mul.wide.s32 	%rd4, %r23, 128;
	mov.u32 	%r24, smem_raw;
	cvt.u64.u32 	%rd33, %r24;
	cvta.shared.u64 	%rd34, %rd33;
	add.s64 	%rd35, %rd34, %rd4;
	st.local.v2.u64 	[%rd1], {%rd34, %rd35};
	add.s64 	%rd36, %rd35, %rd4;
	add.s64 	%rd37, %rd36, %rd4;
	st.local.v2.u64 	[%rd2], {%rd36, %rd37};
	mov.u32 	%r1, %ctaid.x;
	mov.u32 	%r2, %tid.x;
	setp.ge.s32 	%p1, %r1, %r22;
	@%p1 bra 	$L__BB0_44;
	shr.s32 	%r25, %r21, 31;
	shr.u32 	%r26, %r25, 26;
	add.s32 	%r27, %r21, %r26;
	shr.s32 	%r3, %r27, 6;
	setp.lt.s32 	%p2, %r21, -63;
	mov.f32 	%f139, 0f00000000;
	@%p2 bra 	$L__BB0_28;
	cvt.u64.u32 	%rd38, %r1;
	cvt.s64.s32 	%rd39, %r21;
	mul.lo.s64 	%rd5, %rd39, %rd38;
	shr.u64 	%rd40, %rd4, 4;
	cvt.u32.u64 	%r4, %rd40;
	cvt.u64.u32 	%rd6, %r2;
	not.b32 	%r29, %r2;
	add.s32 	%r5, %r29, %r4;
	not.b64 	%rd41, %rd6;
	shl.b64 	%rd42, %rd3, 6;
	add.s64 	%rd7, %rd42, %rd41;
	shr.u64 	%rd43, %rd7, 7;
	add.s64 	%rd44, %rd43, 1;
	and.b64  	%rd8, %rd44, 15;
	and.b64  	%rd9, %rd44, 7;
	and.b32  	%r6, %r5, 384;
	and.b64  	%rd10, %rd44, 3;
	mov.f32 	%f139, 0f00000000;
	mov.b32 	%r49, 0;
$L__BB0_3:
	mov.u32 	%r7, %r49;
	and.b32  	%r8, %r7, 1;
	setp.ge.s32 	%p3, %r7, %r3;
	@%p3 bra 	$L__BB0_12;
	setp.ge.s32 	%p4, %r2, %r4;
	@%p4 bra 	$L__BB0_11;
	shl.b32 	%r30, %r7, 6;
	cvt.u64.u32 	%rd45, %r30;
	add.s64 	%rd46, %rd5, %rd45;
	mul.lo.s64 	%rd47, %rd46, %rd3;
	shl.b64 	%rd48, %rd47, 1;
	add.s64 	%rd11, %rd28, %rd48;
	add.s64 	%rd12, %rd29, %rd48;
	setp.eq.s32 	%p5, %r6, 384;
	mul.wide.u32 	%rd49, %r8, 8;
	add.s64 	%rd50, %rd2, %rd49;
	ld.local.u64 	%rd51, [%rd50];
	add.s64 	%rd52, %rd1, %rd49;
	ld.local.u64 	%rd53, [%rd52];
	cvta.to.shared.u64 	%rd54, %rd53;
	cvt.u32.u64 	%r9, %rd54;
	cvta.to.shared.u64 	%rd55, %rd51;
	cvt.u32.u64 	%r10, %rd55;
	mov.u32 	%r50, %r2;
	@%p5 bra 	$L__BB0_9;
	add.s32 	%r50, %r2, 128;
	setp.eq.s32 	%p6, %r6, 0;
	shl.b32 	%r33, %r2, 4;
	cvt.u64.u32 	%rd58, %r33;
	add.s64 	%rd56, %rd11, %rd58;
	add.s32 	%r31, %r9, %r33;
	// begin inline asm
	cp.async.cg.shared.global [%r31], [%rd56], 16;

	// end inline asm
	add.s64 	%rd57, %rd12, %rd58;
	add.s32 	%r32, %r10, %r33;
	// begin inline asm
	cp.async.cg.shared.global [%r32], [%rd57], 16;

	// end inline asm
	@%p6 bra 	$L__BB0_9;
	add.s32 	%r50, %r2, 256;
	setp.eq.s32 	%p7, %r6, 128;
	add.s64 	%rd59, %rd56, 2048;
	add.s32 	%r34, %r31, 2048;
	// begin inline asm
	cp.async.cg.shared.global [%r34], [%rd59], 16;

	// end inline asm
	add.s64 	%rd60, %rd57, 2048;
	add.s32 	%r35, %r32, 2048;
	// begin inline asm
	cp.async.cg.shared.global [%r35], [%rd60], 16;

	// end inline asm
	@%p7 bra 	$L__BB0_9;
	add.s32 	%r50, %r2, 384;
	add.s64 	%rd61, %rd56, 4096;
	add.s32 	%r36, %r31, 4096;
	// begin inline asm
	cp.async.cg.shared.global [%r36], [%rd61], 16;

	// end inline asm
	add.s64 	%rd62, %rd57, 4096;
	add.s32 	%r37, %r32, 4096;
	// begin inline asm
	cp.async.cg.shared.global [%r37], [%rd62], 16;

	// end inline asm
$L__BB0_9:
	setp.lt.u32 	%p8, %r5, 384;
	@%p8 bra 	$L__BB0_11;
$L__BB0_10:
	mul.wide.u32 	%rd71, %r50, 16;
	add.s64 	%rd63, %rd11, %rd71;
	cvt.u32.u64 	%r46, %rd71;
	add.s32 	%r38, %r9, %r46;
	// begin inline asm
	cp.async.cg.shared.global [%r38], [%rd63], 16;

	// end inline asm
	add.s64 	%rd64, %rd12, %rd71;
	add.s32 	%r39, %r10, %r46;
	// begin inline asm
	cp.async.cg.shared.global [%r39], [%rd64], 16;

	// end inline asm
	add.s64 	%rd65, %rd63, 2048;
	add.s32 	%r40, %r38, 2048;
	// begin inline asm
	cp.async.cg.shared.global [%r40], [%rd65], 16;

	// end inline asm
	add.s64 	%rd66, %rd64, 2048;
	add.s32 	%r41, %r39, 2048;
	// begin inline asm
	cp.async.cg.shared.global [%r41], [%rd66], 16;

	// end inline asm
	add.s64 	%rd67, %rd63, 4096;
	add.s32 	%r42, %r38, 4096;
	// begin inline asm
	cp.async.cg.shared.global [%r42], [%rd67], 16;

	// end inline asm
	add.s64 	%rd68, %rd64, 4096;
	add.s32 	%r43, %r39, 4096;
	// begin inline asm
	cp.async.cg.shared.global [%r43], [%rd68], 16;

	// end inline asm
	add.s64 	%rd69, %rd63, 6144;
	add.s32 	%r44, %r38, 6144;
	// begin inline asm
	cp.async.cg.shared.global [%r44], [%rd69], 16;

	// end inline asm
	add.s64 	%rd70, %rd64, 6144;
	add.s32 	%r45, %r39, 6144;
	// begin inline asm
	cp.async.cg.shared.global [%r45], [%rd70], 16;

	// end inline asm
	add.s32 	%r50, %r50, 512;
	setp.lt.s32 	%p9, %r50, %r4;
	@%p9 bra 	$L__BB0_10;
$L__BB0_11:
	// begin inline asm
	cp.async.commit_group;

	// end inline asm
$L__BB0_12:
	setp.eq.s32 	%p10, %r7, 0;
	@%p10 bra 	$L__BB0_27;
	shl.b64 	%rd72, %rd3, 6;
	setp.le.u64 	%p11, %rd72, %rd6;
	// begin inline asm
	cp.async.wait_group 0;

	// end inline asm
	bar.sync 	0;
	mul.wide.u32 	%rd73, %r8, 8;
	xor.b64  	%rd74, %rd73, 8;
	add.s64 	%rd75, %rd1, %rd74;
	ld.local.u64 	%rd15, [%rd75];
	add.s64 	%rd76, %rd2, %rd74;
	ld.local.u64 	%rd16, [%rd76];
	@%p11 bra 	$L__BB0_27;
	setp.lt.u64 	%p12, %rd7, 1920;
	mov.u64 	%rd99, %rd6;
	@%p12 bra 	$L__BB0_17;
	mov.b64 	%rd98, 0;
	mov.u64 	%rd99, %rd6;
$L__BB0_16:
	.pragma "nounroll";
	shl.b64 	%rd78, %rd99, 1;
	add.s64 	%rd79, %rd15, %rd78;
	ld.u16 	%rs1, [%rd79];
	// begin inline asm
	{  cvt.f32.f16 %f20, %rs1;}

	// end inline asm
	add.s64 	%rd80, %rd16, %rd78;
	ld.u16 	%rs2, [%rd80];
	// begin inline asm
	{  cvt.f32.f16 %f21, %rs2;}

	// end inline asm
	fma.rn.f32 	%f52, %f20, %f21, %f139;
	ld.u16 	%rs3, [%rd79+256];
	// begin inline asm
	{  cvt.f32.f16 %f22, %rs3;}

	// end inline asm
	ld.u16 	%rs4, [%rd80+256];
	// begin inline asm
	{  cvt.f32.f16 %f23, %rs4;}

	// end inline asm
	fma.rn.f32 	%f53, %f22, %f23, %f52;
	ld.u16 	%rs5, [%rd79+512];
	// begin inline asm
	{  cvt.f32.f16 %f24, %rs5;}

	// end inline asm
	ld.u16 	%rs6, [%rd80+512];
	// begin inline asm
	{  cvt.f32.f16 %f25, %rs6;}

	// end inline asm
	fma.rn.f32 	%f54, %f24, %f25, %f53;
	ld.u16 	%rs7, [%rd79+768];
	// begin inline asm
	{  cvt.f32.f16 %f26, %rs7;}

	// end inline asm
	ld.u16 	%rs8, [%rd80+768];
	// begin inline asm
	{  cvt.f32.f16 %f27, %rs8;}

	// end inline asm
	fma.rn.f32 	%f55, %f26, %f27, %f54;
	ld.u16 	%rs9, [%rd79+1024];
	// begin inline asm
	{  cvt.f32.f16 %f28, %rs9;}

	// end inline asm
	ld.u16 	%rs10, [%rd80+1024];
	// begin inline asm
	{  cvt.f32.f16 %f29, %rs10;}

	// end inline asm
	fma.rn.f32 	%f56, %f28, %f29, %f55;
	ld.u16 	%rs11, [%rd79+1280];
	// begin inline asm
	{  cvt.f32.f16 %f30, %rs11;}

	// end inline asm
	ld.u16 	%rs12, [%rd80+1280];
	// begin inline asm
	{  cvt.f32.f16 %f31, %rs12;}

	// end inline asm
	fma.rn.f32 	%f57, %f30, %f31, %f56;
	ld.u16 	%rs13, [%rd79+1536];
	// begin inline asm
	{  cvt.f32.f16 %f32, %rs13;}

	// end inline asm
	ld.u16 	%rs14, [%rd80+1536];
	// begin inline asm
	{  cvt.f32.f16 %f33, %rs14;}

	// end inline asm
	fma.rn.f32 	%f58, %f32, %f33, %f57;
	ld.u16 	%rs15, [%rd79+1792];
	// begin inline asm
	{  cvt.f32.f16 %f34, %rs15;}

	// end inline asm
	ld.u16 	%rs16, [%rd80+1792];
	// begin inline asm
	{  cvt.f32.f16 %f35, %rs16;}

	// end inline asm
	fma.rn.f32 	%f59, %f34, %f35, %f58;
	ld.u16 	%rs17, [%rd79+2048];
	// begin inline asm
	{  cvt.f32.f16 %f36, %rs17;}

	// end inline asm
	ld.u16 	%rs18, [%rd80+2048];
	// begin inline asm
	{  cvt.f32.f16 %f37, %rs18;}

	// end inline asm
	fma.rn.f32 	%f60, %f36, %f37, %f59;
	ld.u16 	%rs19, [%rd79+2304];
	// begin inline asm
	{  cvt.f32.f16 %f38, %rs19;}

	// end inline asm
	ld.u16 	%rs20, [%rd80+2304];
	// begin inline asm
	{  cvt.f32.f16 %f39, %rs20;}

	// end inline asm
	fma.rn.f32 	%f61, %f38, %f39, %f60;
	ld.u16 	%rs21, [%rd79+2560];
	// begin inline asm
	{  cvt.f32.f16 %f40, %rs21;}

	// end inline asm
	ld.u16 	%rs22, [%rd80+2560];
	// begin inline asm
	{  cvt.f32.f16 %f41, %rs22;}

	// end inline asm
	fma.rn.f32 	%f62, %f40, %f41, %f61;
	ld.u16 	%rs23, [%rd79+2816];
	// begin inline asm
	{  cvt.f32.f16 %f42, %rs23;}

	// end inline asm
	ld.u16 	%rs24, [%rd80+2816];
	// begin inline asm
	{  cvt.f32.f16 %f43, %rs24;}

	// end inline asm
	fma.rn.f32 	%f63, %f42, %f43, %f62;
	ld.u16 	%rs25, [%rd79+3072];
	// begin inline asm
	{  cvt.f32.f16 %f44, %rs25;}

	// end inline asm
	ld.u16 	%rs26, [%rd80+3072];
	// begin inline asm
	{  cvt.f32.f16 %f45, %rs26;}

	// end inline asm
	fma.rn.f32 	%f64, %f44, %f45, %f63;
	ld.u16 	%rs27, [%rd79+3328];
	// begin inline asm
	{  cvt.f32.f16 %f46, %rs27;}

	// end inline asm
	ld.u16 	%rs28, [%rd80+3328];
	// begin inline asm
	{  cvt.f32.f16 %f47, %rs28;}

	// end inline asm
	fma.rn.f32 	%f65, %f46, %f47, %f64;
	ld.u16 	%rs29, [%rd79+3584];
	// begin inline asm
	{  cvt.f32.f16 %f48, %rs29;}

	// end inline asm
	ld.u16 	%rs30, [%rd80+3584];
	// begin inline asm
	{  cvt.f32.f16 %f49, %rs30;}

	// end inline asm
	fma.rn.f32 	%f66, %f48, %f49, %f65;
	ld.u16 	%rs31, [%rd79+3840];
	// begin inline asm
	{  cvt.f32.f16 %f50, %rs31;}

	// end inline asm
	ld.u16 	%rs32, [%rd80+3840];
	// begin inline asm
	{  cvt.f32.f16 %f51, %rs32;}

	// end inline asm
	fma.rn.f32 	%f139, %f50, %f51, %f66;
	add.s64 	%rd99, %rd99, 2048;
	add.s64 	%rd98, %rd98, 16;
	shr.u64 	%rd81, %rd7, 7;
	add.s64 	%rd82, %rd81, 1;
	and.b64  	%rd83, %rd82, 288230376151711728;
	setp.ne.s64 	%p13, %rd98, %rd83;
	@%p13 bra 	$L__BB0_16;
$L__BB0_17:
	setp.eq.s64 	%p14, %rd8, 0;
	@%p14 bra 	$L__BB0_27;
	add.s64 	%rd84, %rd8, -1;
	setp.lt.u64 	%p15, %rd84, 7;
	@%p15 bra 	$L__BB0_20;
	shl.b64 	%rd85, %rd99, 1;
	add.s64 	%rd86, %rd15, %rd85;
	ld.u16 	%rs33, [%rd86];
	// begin inline asm
	{  cvt.f32.f16 %f68, %rs33;}

	// end inline asm
	add.s64 	%rd87, %rd16, %rd85;
	ld.u16 	%rs34, [%rd87];
	// begin inline asm
	{  cvt.f32.f16 %f69, %rs34;}

	// end inline asm
	fma.rn.f32 	%f84, %f68, %f69, %f139;
	ld.u16 	%rs35, [%rd86+256];
	// begin inline asm
	{  cvt.f32.f16 %f70, %rs35;}

	// end inline asm
	ld.u16 	%rs36, [%rd87+256];
	// begin inline asm
	{  cvt.f32.f16 %f71, %rs36;}

	// end inline asm
	fma.rn.f32 	%f85, %f70, %f71, %f84;
	ld.u16 	%rs37, [%rd86+512];
	// begin inline asm
	{  cvt.f32.f16 %f72, %rs37;}

	// end inline asm
	ld.u16 	%rs38, [%rd87+512];
	// begin inline asm
	{  cvt.f32.f16 %f73, %rs38;}

	// end inline asm
	fma.rn.f32 	%f86, %f72, %f73, %f85;
	ld.u16 	%rs39, [%rd86+768];
	// begin inline asm
	{  cvt.f32.f16 %f74, %rs39;}

	// end inline asm
	ld.u16 	%rs40, [%rd87+768];
	// begin inline asm
	{  cvt.f32.f16 %f75, %rs40;}

	// end inline asm
	fma.rn.f32 	%f87, %f74, %f75, %f86;
	ld.u16 	%rs41, [%rd86+1024];
	// begin inline asm
	{  cvt.f32.f16 %f76, %rs41;}

	// end inline asm
	ld.u16 	%rs42, [%rd87+1024];
	// begin inline asm
	{  cvt.f32.f16 %f77, %rs42;}

	// end inline asm
	fma.rn.f32 	%f88, %f76, %f77, %f87;
	ld.u16 	%rs43, [%rd86+1280];
	// begin inline asm
	{  cvt.f32.f16 %f78, %rs43;}

	// end inline asm
	ld.u16 	%rs44, [%rd87+1280];
	// begin inline asm
	{  cvt.f32.f16 %f79, %rs44;}

	// end inline asm
	fma.rn.f32 	%f89, %f78, %f79, %f88;
	ld.u16 	%rs45, [%rd86+1536];
	// begin inline asm
	{  cvt.f32.f16 %f80, %rs45;}

	// end inline asm
	ld.u16 	%rs46, [%rd87+1536];
	// begin inline asm
	{  cvt.f32.f16 %f81, %rs46;}

	// end inline asm
	fma.rn.f32 	%f90, %f80, %f81, %f89;
	ld.u16 	%rs47, [%rd86+1792];
	// begin inline asm
	{  cvt.f32.f16 %f82, %rs47;}

	// end inline asm
	ld.u16 	%rs48, [%rd87+1792];
	// begin inline asm
	{  cvt.f32.f16 %f83, %rs48;}

	// end inline asm
	fma.rn.f32 	%f139, %f82, %f83, %f90;
	add.s64 	%rd99, %rd99, 1024;
$L__BB0_20:
	setp.eq.s64 	%p16, %rd9, 0;
	@%p16 bra 	$L__BB0_27;
	add.s64 	%rd88, %rd9, -1;
	setp.lt.u64 	%p17, %rd88, 3;
	@%p17 bra 	$L__BB0_23;
	shl.b64 	%rd89, %rd99, 1;
	add.s64 	%rd90, %rd15, %rd89;
	ld.u16 	%rs49, [%rd90];
	// begin inline asm
	{  cvt.f32.f16 %f92, %rs49;}

	// end inline asm
	add.s64 	%rd91, %rd16, %rd89;
	ld.u16 	%rs50, [%rd91];
	// begin inline asm
	{  cvt.f32.f16 %f93, %rs50;}

	// end inline asm
	fma.rn.f32 	%f100, %f92, %f93, %f139;
	ld.u16 	%rs51, [%rd90+256];
	// begin inline asm
	{  cvt.f32.f16 %f94, %rs51;}

	// end inline asm
	ld.u16 	%rs52, [%rd91+256];
	// begin inline asm
	{  cvt.f32.f16 %f95, %rs52;}

	// end inline asm
	fma.rn.f32 	%f101, %f94, %f95, %f100;
	ld.u16 	%rs53, [%rd90+512];
	// begin inline asm
	{  cvt.f32.f16 %f96, %rs53;}

	// end inline asm
	ld.u16 	%rs54, [%rd91+512];
	// begin inline asm
	{  cvt.f32.f16 %f97, %rs54;}

	// end inline asm
	fma.rn.f32 	%f102, %f96, %f97, %f101;
	ld.u16 	%rs55, [%rd90+768];
	// begin inline asm
	{  cvt.f32.f16 %f98, %rs55;}

	// end inline asm
	ld.u16 	%rs56, [%rd91+768];
	// begin inline asm
	{  cvt.f32.f16 %f99, %rs56;}

	// end inline asm
	fma.rn.f32 	%f139, %f98, %f99, %f102;
	add.s64 	%rd99, %rd99, 512;
$L__BB0_23:
	setp.eq.s64 	%p18, %rd10, 0;
	@%p18 bra 	$L__BB0_27;
	setp.eq.s64 	%p19, %rd10, 1;
	shl.b64 	%rd92, %rd99, 1;
	add.s64 	%rd26, %rd15, %rd92;
	ld.u16 	%rs57, [%rd26];
	// begin inline asm
	{  cvt.f32.f16 %f103, %rs57;}

	// end inline asm
	add.s64 	%rd27, %rd16, %rd92;
	ld.u16 	%rs58, [%rd27];
	// begin inline asm
	{  cvt.f32.f16 %f104, %rs58;}

	// end inline asm
	fma.rn.f32 	%f139, %f103, %f104, %f139;
	@%p19 bra 	$L__BB0_27;
	setp.eq.s64 	%p20, %rd10, 2;
	ld.u16 	%rs59, [%rd26+256];
	// begin inline asm
	{  cvt.f32.f16 %f105, %rs59;}

	// end inline asm
	ld.u16 	%rs60, [%rd27+256];
	// begin inline asm
	{  cvt.f32.f16 %f106, %rs60;}

	// end inline asm
	fma.rn.f32 	%f139, %f105, %f106, %f139;
	@%p20 bra 	$L__BB0_27;
	ld.u16 	%rs61, [%rd26+512];
	// begin inline asm
	{  cvt.f32.f16 %f107, %rs61;}

	// end inline asm
	ld.u16 	%rs62, [%rd27+512];
	// begin inline asm
	{  cvt.f32.f16 %f108, %rs62;}

	// end inline asm
	fma.rn.f32 	%f139, %f107, %f108, %f139;
$L__BB0_27:
	bar.sync 	0;
	add.s32 	%r49, %r7, 1;
	setp.ne.s32 	%p21, %r7, %r3;
	@%p21 bra 	$L__BB0_3;
$L__BB0_28:
	shl.b32 	%r47, %r2, 2;
	mov.u32 	%r48, _ZZ32flashattn_cp_async_2stage_kernelPK6__halfS1_PfiiiE8acc_smem;
	add.s32 	%r20, %r48, %r47;
	st.shared.f32 	[%r20], %f139;
	bar.sync 	0;
	setp.gt.u32 	%p22, %r2, 63;
	@%p22 bra 	$L__BB0_30;
	ld.shared.f32 	%f109, [%r20+256];
	ld.shared.f32 	%f110, [%r20];
	add.f32 	%f111, %f109, %f110;
	st.shared.f32 	[%r20], %f111;
$L__BB0_30:
	bar.sync 	0;
	setp.gt.u32 	%p23, %r2, 31;
	@%p23 bra 	$L__BB0_32;
	ld.shared.f32 	%f112, [%r20+128];
	ld.shared.f32 	%f113, [%r20];
	add.f32 	%f114, %f112, %f113;
	st.shared.f32 	[%r20], %f114;
$L__BB0_32:
	bar.sync 	0;
	setp.gt.u32 	%p24, %r2, 15;
	@%p24 bra 	$L__BB0_34;
	ld.shared.f32 	%f115, [%r20+64];
	ld.shared.f32 	%f116, [%r20];
	add.f32 	%f117, %f115, %f116;
	st.shared.f32 	[%r20], %f117;
$L__BB0_34:
	bar.sync 	0;
	setp.gt.u32 	%p25, %r2, 7;
	@%p25 bra 	$L__BB0_36;
	ld.shared.f32 	%f118, [%r20+32];
	ld.shared.f32 	%f119, [%r20];
	add.f32 	%f120, %f118, %f119;
	st.shared.f32 	[%r20], %f120;
$L__BB0_36:
	bar.sync 	0;
	setp.gt.u32 	%p26, %r2, 3;
	@%p26 bra 	$L__BB0_38;
	ld.shared.f32 	%f121, [%r20+16];
	ld.shared.f32 	%f122, [%r20];
	add.f32 	%f123, %f121, %f122;
	st.shared.f32 	[%r20], %f123;
$L__BB0_38:
	bar.sync 	0;
	setp.gt.u32 	%p27, %r2, 1;
	@%p27 bra 	$L__BB0_40;
	ld.shared.f32 	%f124, [%r20+8];
	ld.shared.f32 	%f125, [%r20];
	add.f32 	%f126, %f124, %f125;
	st.shared.f32 	[%r20], %f126;
$L__BB0_40:
	bar.sync 	0;
	setp.ne.s32 	%p28, %r2, 0;
	@%p28 bra 	$L__BB0_42;
	ld.shared.f32 	%f127, [_ZZ32flashattn_cp_async_2stage_kernelPK6__halfS1_PfiiiE8acc_smem+4];
	ld.shared.f32 	%f128, [%r20];
	add.f32 	%f129, %f127, %f128;
	st.shared.f32 	[%r20], %f129;
$L__BB0_42:
	setp.ne.s32 	%p29, %r2, 0;
	bar.sync 	0;
	@%p29 bra 	$L__BB0_44;
	ld.param.u64 	%rd96, [_Z32flashattn_cp_async_2stage_kernelPK6__halfS1_Pfiii_param_2];
	ld.shared.f32 	%f130, [_ZZ32flashattn_cp_async_2stage_kernelPK6__halfS1_PfiiiE8acc_smem];
	cvta.to.global.u64 	%rd93, %rd96;
	mul.wide.u32 	%rd94, %r1, 4;
	add.s64 	%rd95, %rd93, %rd94;
	st.global.f32 	[%rd95], %f130;
$L__BB0_44:
	ret;

}


// ===== COMPILED SASS (sm_100) =====

	.target	sm_100

	.elftype	@"ET_EXEC"


//--------------------- .note.nv.tkinfo           --------------------------
	.section	.note.nv.tkinfo,"",@"SHT_NOTE"
	.sectionflags	@"SHF_NOTE_NV_TKINFO"
	.tkinfo
        /*0018*/ 	.word	0x00000002
        /*0030*/ 	.string	""
        /*0030*/ 	.string	"ptxas"
        /*0030*/ 	.string	"Cuda compilation tools, release 13.0, V13.0.88"
        /*0030*/ 	.string	"Build cuda_13.0.r13.0/compiler.36424714_0"
        /*0030*/ 	.string	"-arch sm_100 -m 64 "



//--------------------- .note.nv.cuinfo           --------------------------
	.section	.note.nv.cuinfo,"",@"SHT_NOTE"
	.sectionflags	@"SHF_NOTE_NV_CUINFO"
        /*0018*/ 	.short	0x0002
        /*001a*/ 	.short	0x0064
        /*001c*/ 	.short	0x0082
	.zero		2


//--------------------- .nv.info                  --------------------------
	.section	.nv.info,"",@"SHT_CUDA_INFO"
	.align	4


	//----- nvinfo : EIATTR_REGCOUNT
	.align		4
        /*0000*/ 	.byte	0x04, 0x2f
        /*0002*/ 	.short	(.L_1 - .L_0)
	.align		4
.L_0:
        /*0004*/ 	.word	index@(_Z32flashattn_cp_async_2stage_kernelPK6__halfS1_Pfiii)
        /*0008*/ 	.word	0x00000020


	//----- nvinfo : EIATTR_FRAME_SIZE
	.align		4
.L_1:
        /*000c*/ 	.byte	0x04, 0x11
        /*000e*/ 	.short	(.L_3 - .L_2)
	.align		4
.L_2:
        /*0010*/ 	.word	index@(_Z32flashattn_cp_async_2stage_kernelPK6__halfS1_Pfiii)
        /*0014*/ 	.word	0x00000020


	//----- nvinfo : EIATTR_MIN_STACK_SIZE
	.align		4
.L_3:
        /*0018*/ 	.byte	0x04, 0x12
        /*001a*/ 	.short	(.L_5 - .L_4)
	.align		4
.L_4:
        /*001c*/ 	.word	index@(_Z32flashattn_cp_async_2stage_kernelPK6__halfS1_Pfiii)
        /*0020*/ 	.word	0x00000020
.L_5:


//--------------------- .nv.compat                --------------------------
	.section	.nv.compat,"",@"SHT_CUDA_COMPAT_INFO"
	.align	4
        /*0000*/ 	.byte	0x02, 0x09, 0x00, 0x00, 0x02, 0x02, 0x01, 0x00, 0x02, 0x05, 0x05, 0x00, 0x03, 0x07, 0x01, 0x01
        /*0010*/ 	.byte	0x02, 0x03, 0x00, 0x00, 0x02, 0x06, 0x01, 0x00, 0x04, 0x0b, 0x08, 0x00, 0x09, 0x00, 0x00, 0x00
        /*0020*/ 	.byte	0x00, 0x00, 0x00, 0x00


//--------------------- .nv.info._Z32flashattn_cp_async_2stage_kernelPK6__halfS1_Pfiii --------------------------
	.section	.nv.info._Z32flashattn_cp_async_2stage_kernelPK6__halfS1_Pfiii,"",@"SHT_CUDA_INFO"
	.sectionflags	@""
	.align	4


	//----- nvinfo : EIATTR_CUDA_API_VERSION
	.align		4
        /*0000*/ 	.byte	0x04, 0x37
        /*0002*/ 	.short	(.L_7 - .L_6)
.L_6:
        /*0004*/ 	.word	0x00000082


	//----- nvinfo : EIATTR_KPARAM_INFO
	.align		4
.L_7:
        /*0008*/ 	.byte	0x04, 0x17
        /*000a*/ 	.short	(.L_9 - .L_8)
.L_8:
        /*000c*/ 	.word	0x00000000
        /*0010*/ 	.short	0x0005
        /*0012*/ 	.short	0x0020
        /*0014*/ 	.byte	0x00, 0xf0, 0x11, 0x00


	//----- nvinfo : EIATTR_KPARAM_INFO
	.align		4
.L_9:
        /*0018*/ 	.byte	0x04, 0x17
        /*001a*/ 	.short	(.L_11 - .L_10)
.L_10:
        /*001c*/ 	.word	0x00000000
        /*0020*/ 	.short	0x0004
        /*0022*/ 	.short	0x001c
        /*0024*/ 	.byte	0x00, 0xf0, 0x11, 0x00


	//----- nvinfo : EIATTR_KPARAM_INFO
	.align		4
.L_11:
        /*0028*/ 	.byte	0x04, 0x17
        /*002a*/ 	.short	(.L_13 - .L_12)
.L_12:
        /*002c*/ 	.word	0x00000000
        /*0030*/ 	.short	0x0003
        /*0032*/ 	.short	0x0018
        /*0034*/ 	.byte	0x00, 0xf0, 0x11, 0x00


	//----- nvinfo : EIATTR_KPARAM_INFO
	.align		4
.L_13:
        /*0038*/ 	.byte	0x04, 0x17
        /*003a*/ 	.short	(.L_15 - .L_14)
.L_14:
        /*003c*/ 	.word	0x00000000
        /*0040*/ 	.short	0x0002
        /*0042*/ 	.short	0x0010
        /*0044*/ 	.byte	0x00, 0xf5, 0x21, 0x00


	//----- nvinfo : EIATTR_KPARAM_INFO
	.align		4
.L_15:
        /*0048*/ 	.byte	0x04, 0x17
        /*004a*/ 	.short	(.L_17 - .L_16)
.L_16:
        /*004c*/ 	.word	0x00000000
        /*0050*/ 	.short	0x0001
        /*0052*/ 	.short	0x0008
        /*0054*/ 	.byte	0x00, 0xf5, 0x21, 0x00


	//----- nvinfo : EIATTR_KPARAM_INFO
	.align		4
.L_17:
        /*0058*/ 	.byte	0x04, 0x17
        /*005a*/ 	.short	(.L_19 - .L_18)
.L_18:
        /*005c*/ 	.word	0x00000000
        /*0060*/ 	.short	0x0000
        /*0062*/ 	.short	0x0000
        /*0064*/ 	.byte	0x00, 0xf5, 0x21, 0x00


	//----- nvinfo : EIATTR_SPARSE_MMA_MASK
	.align		4
.L_19:
        /*0068*/ 	.byte	0x03, 0x50
        /*006a*/ 	.short	0x0000


	//----- nvinfo : EIATTR_MAXREG_COUNT
	.align		4
        /*006c*/ 	.byte	0x03, 0x1b
        /*006e*/ 	.short	0x00ff


	//----- nvinfo : EIATTR_NUM_BARRIERS
	.align		4
        /*0070*/ 	.byte	0x02, 0x4c
        /*0072*/ 	.byte	0x01
	.zero		1


	//----- nvinfo : EIATTR_MERCURY_ISA_VERSION
	.align		4
        /*0074*/ 	.byte	0x03, 0x5f
        /*0076*/ 	.short	0x0101


	//----- nvinfo : EIATTR_VRC_CTA_INIT_COUNT
	.align		4
        /*0078*/ 	.byte	0x02, 0x4a
	.zero		1
	.zero		1


	//----- nvinfo : EIATTR_EXIT_INSTR_OFFSETS
	.align		4
        /*007c*/ 	.byte	0x04, 0x1c
        /*007e*/ 	.short	(.L_21 - .L_20)


	//   ....[0]....
.L_20:
        /*0080*/ 	.word	0x000001c0


	//   ....[1]....
        /*0084*/ 	.word	0x00001d10


	//   ....[2]....
        /*0088*/ 	.word	0x00001d80


	//----- nvinfo : EIATTR_CRS_STACK_SIZE
	.align		4
.L_21:
        /*008c*/ 	.byte	0x04, 0x1e
        /*008e*/ 	.short	(.L_23 - .L_22)
.L_22:
        /*0090*/ 	.word	0x00000000


	//----- nvinfo : EIATTR_CBANK_PARAM_SIZE
	.align		4
.L_23:
        /*0094*/ 	.byte	0x03, 0x19
        /*0096*/ 	.short	0x0024


	//----- nvinfo : EIATTR_PARAM_CBANK
	.align		4
        /*0098*/ 	.byte	0x04, 0x0a
        /*009a*/ 	.short	(.L_25 - .L_24)
	.align		4
.L_24:
        /*009c*/ 	.word	index@(.nv.constant0._Z32flashattn_cp_async_2stage_kernelPK6__halfS1_Pfiii)
        /*00a0*/ 	.short	0x0380
        /*00a2*/ 	.short	0x0024


	//----- nvinfo : EIATTR_SW_WAR
	.align		4
.L_25:
        /*00a4*/ 	.byte	0x04, 0x36
        /*00a6*/ 	.short	(.L_27 - .L_26)
.L_26:
        /*00a8*/ 	.word	0x00000008
.L_27:


//--------------------- .nv.callgraph             --------------------------
	.section	.nv.callgraph,"",@"SHT_CUDA_CALLGRAPH"
	.align	4
	.sectionentsize	8
	.align		4
        /*0000*/ 	.word	0x00000000
	.align		4
        /*0004*/ 	.word	0xffffffff
	.align		4
        /*0008*/ 	.word	0x00000000
	.align		4
        /*000c*/ 	.word	0xfffffffe
	.align		4
        /*0010*/ 	.word	0x00000000
	.align		4
        /*0014*/ 	.word	0xfffffffd
	.align		4
        /*0018*/ 	.word	0x00000000
	.align		4
        /*001c*/ 	.word	0xfffffffc


//--------------------- .text._Z32flashattn_cp_async_2stage_kernelPK6__halfS1_Pfiii --------------------------
	.section	.text._Z32flashattn_cp_async_2stage_kernelPK6__halfS1_Pfiii,"ax",@progbits
	.align	128
        .global         _Z32flashattn_cp_async_2stage_kernelPK6__halfS1_Pfiii
        .type           _Z32flashattn_cp_async_2stage_kernelPK6__halfS1_Pfiii,@function
        .size           _Z32flashattn_cp_async_2stage_kernelPK6__halfS1_Pfiii,(.L_x_18 - _Z32flashattn_cp_async_2stage_kernelPK6__halfS1_Pfiii)
        .other          _Z32flashattn_cp_async_2stage_kernelPK6__halfS1_Pfiii,@"STO_CUDA_ENTRY STV_DEFAULT"
_Z32flashattn_cp_async_2stage_kernelPK6__halfS1_Pfiii:
.text._Z32flashattn_cp_async_2stage_kernelPK6__halfS1_Pfiii:
[----:B------:R-:W1:Y:S01]  /*0000*/  LDC R1, c[0x0][0x37c] ;  /* 0x0000df00ff017b82 */ /* 0x000e620000000800 */
[----:B------:R-:W2:Y:S01]  /*0010*/  S2R R3, SR_CgaCtaId ;  /* 0x0000000000037919 */ /* 0x000ea20000008800 */
[----:B------:R-:W3:Y:S06]  /*0020*/  LDCU UR8, c[0x0][0x3a0] ;  /* 0x00007400ff0877ac */ /* 0x000eec0008000800 */
[----:B------:R-:W4:Y:S01]  /*0030*/  S2UR UR13, SR_CTAID.X ;  /* 0x00000000000d79c3 */ /* 0x000f220000002500 */
[----:B------:R-:W-:Y:S01]  /*0040*/  MOV R0, 0x400 ;  /* 0x0000040000007802 */ /* 0x000fe20000000f00 */
[----:B------:R-:W5:Y:S01]  /*0050*/  S2R R7, SR_SWINHI ;  /* 0x0000000000077919 */ /* 0x000f620000002f00 */
[----:B------:R-:W4:Y:S01]  /*0060*/  LDCU UR6, c[0x0][0x398] ;  /* 0x00007300ff0677ac */ /* 0x000f220008000800 */
[----:B-1----:R-:W-:-:S02]  /*0070*/  IADD3 R1, PT, PT, R1, -0x20, RZ ;  /* 0xffffffe001017810 */ /* 0x002fc40007ffe0ff */
[----:B------:R-:W-:Y:S02]  /*0080*/  VIADD R0, R0, 0x200 ;  /* 0x0000020000007836 */ /* 0x000fe40000000000 */
[----:B------:R-:W-:Y:S01]  /*0090*/  R2UR UR24, R1 ;  /* 0x00000000011872ca */ /* 0x000fe200000e0000 */
[----:B---3--:R-:W-:Y:S02]  /*00a0*/  UIMAD.WIDE UR4, UR8, 0x80, URZ ;  /* 0x00000080080478a5 */ /* 0x008fe4000f8e02ff */
[----:B----4-:R-:W-:Y:S01]  /*00b0*/  UISETP.GE.AND UP0, UPT, UR13, UR6, UPT ;  /* 0x000000060d00728c */ /* 0x010fe2000bf06270 */
[----:B--2---:R-:W-:-:S05]  /*00c0*/  LEA R0, R3, R0, 0x18 ;  /* 0x0000000003007211 */ /* 0x004fca00078ec0ff */
[----:B------:R-:W-:Y:S02]  /*00d0*/  PLOP3.LUT P1, PT, PT, PT, UP0, 0x80, 0x8 ;  /* 0x000000000008781c */ /* 0x000fe40003f2f008 */
[----:B------:R-:W-:Y:S02]  /*00e0*/  MOV R4, R0 ;  /* 0x0000000000047202 */ /* 0x000fe40000000f00 */
[----:B-----5:R-:W-:Y:S02]  /*00f0*/  MOV R5, R7 ;  /* 0x0000000700057202 */ /* 0x020fe40000000f00 */
[----:B------:R-:W-:-:S04]  /*0100*/  IADD3 R6, P0, PT, R4, UR4, RZ ;  /* 0x0000000404067c10 */ /* 0x000fc8000ff1e0ff */
[----:B------:R-:W-:Y:S02]  /*0110*/  IADD3.X R7, PT, PT, R5, UR5, RZ, P0, !PT ;  /* 0x0000000505077c10 */ /* 0x000fe400087fe4ff */
[----:B------:R-:W-:-:S03]  /*0120*/  IADD3 R2, P0, PT, R6, UR4, RZ ;  /* 0x0000000406027c10 */ /* 0x000fc6000ff1e0ff */
[----:B------:R1:W-:Y:S01]  /*0130*/  STL.128 [R1], R4 ;  /* 0x0000000401007387 */ /* 0x0003e20000100c00 */
[----:B------:R-:W-:Y:S02]  /*0140*/  IADD3.X R9, PT, PT, R7, UR5, RZ, P0, !PT ;  /* 0x0000000507097c10 */ /* 0x000fe400087fe4ff */
[----:B------:R-:W-:-:S04]  /*0150*/  IADD3 R0, P0, PT, R2, UR4, RZ ;  /* 0x0000000402007c10 */ /* 0x000fc8000ff1e0ff */
[----:B------:R-:W-:Y:S02]  /*0160*/  IADD3.X R3, PT, PT, R9, UR5, RZ, P0, !PT ;  /* 0x0000000509037c10 */ /* 0x000fe400087fe4ff */
[----:B-1----:R-:W-:Y:S01]  /*0170*/  MOV R4, R2 ;  /* 0x0000000200047202 */ /* 0x002fe20000000f00 */
[----:B------:R-:W-:Y:S01]  /*0180*/  IMAD.MOV.U32 R5, RZ, RZ, R9 ;  /* 0x000000ffff057224 */ /* 0x000fe200078e0009 */
[----:B------:R-:W-:Y:S01]  /*0190*/  MOV R6, R0 ;  /* 0x0000000000067202 */ /* 0x000fe20000000f00 */
[----:B------:R-:W-:-:S05]  /*01a0*/  IMAD.MOV.U32 R7, RZ, RZ, R3 ;  /* 0x000000ffff077224 */ /* 0x000fca00078e0003 */
[----:B------:R1:W-:Y:S01]  /*01b0*/  STL.128 [R1+0x10], R4 ;  /* 0x0000100401007387 */ /* 0x0003e20000100c00 */
[----:B------:R-:W-:Y:S05]  /*01c0*/  @P1 EXIT ;  /* 0x000000000000194d */ /* 0x000fea0003800000 */
[----:B------:R-:W2:Y:S01]  /*01d0*/  LDCU UR7, c[0x0][0x39c] ;  /* 0x00007380ff0777ac */ /* 0x000ea20008000800 */
[----:B------:R-:W3:Y:S01]  /*01e0*/  S2R R0, SR_TID.X ;  /* 0x0000000000007919 */ /* 0x000ee20000002100 */
[----:B------:R-:W-:Y:S01]  /*01f0*/  HFMA2 R12, -RZ, RZ, 0, 0 ;  /* 0x00000000ff0c7431 */ /* 0x000fe200000001ff */
[----:B------:R-:W4:Y:S01]  /*0200*/  LDCU.64 UR14, c[0x0][0x358] ;  /* 0x00006b00ff0e77ac */ /* 0x000f220008000a00 */
[----:B--2---:R-:W-:-:S09]  /*0210*/  UISETP.GE.AND UP0, UPT, UR7, -0x3f, UPT ;  /* 0xffffffc10700788c */ /* 0x004fd2000bf06270 */
[----:B----4-:R-:W-:Y:S05]  /*0220*/  BRA.U !UP0, `(.L_x_0) ;  /* 0x0000001508f87547 */ /* 0x010fea000b800000 */
[----:B------:R-:W-:Y:S02]  /*0230*/  USHF.R.S32.HI UR18, URZ, 0x1f, UR8 ;  /* 0x0000001fff127899 */ /* 0x000fe40008011408 */
[----:B------:R-:W-:Y:S01]  /*0240*/  IMAD.U32 R14, RZ, RZ, UR8 ;  /* 0x00000008ff0e7e24 */ /* 0x000fe2000f8e00ff */
[----:B------:R-:W-:Y:S01]  /*0250*/  USHF.R.U64 UR10, UR4, 0x4, UR5 ;  /* 0x00000004040a7899 */ /* 0x000fe20008001205 */
[----:B---3--:R-:W-:Y:S01]  /*0260*/  LOP3.LUT R13, RZ, R0, RZ, 0x33, !PT ;  /* 0x00000000ff0d7212 */ /* 0x008fe200078e33ff */
[----:B------:R-:W-:Y:S01]  /*0270*/  USHF.R.S32.HI UR4, URZ, 0x1f, UR7 ;  /* 0x0000001fff047899 */ /* 0x000fe20008011407 */
[----:B------:R-:W-:Y:S01]  /*0280*/  IMAD.MOV.U32 R12, RZ, RZ, RZ ;  /* 0x000000ffff0c7224 */ /* 0x000fe200078e00ff */
[----:B------:R-:W-:Y:S01]  /*0290*/  USHF.R.S32.HI UR6, URZ, 0x1f, UR7 ;  /* 0x0000001fff067899 */ /* 0x000fe20008011407 */
[----:B------:R-:W-:Y:S01]  /*02a0*/  LEA R13, P0, R14, R13, 0x6 ;  /* 0x0000000d0e0d7211 */ /* 0x000fe200078030ff */
[----:B------:R-:W-:Y:S01]  /*02b0*/  ULEA.HI UR4, UR4, UR7, URZ, 0x6 ;  /* 0x0000000704047291 */ /* 0x000fe2000f8f30ff */
[----:B------:R-:W-:Y:S01]  /*02c0*/  MOV R3, UR18 ;  /* 0x0000001200037c02 */ /* 0x000fe20008000f00 */
[----:B------:R-:W-:-:S02]  /*02d0*/  UIMAD.WIDE.U32 UR16, UR13, UR7, URZ ;  /* 0x000000070d1072a5 */ /* 0x000fc4000f8e00ff */
[----:B------:R-:W-:Y:S01]  /*02e0*/  UIMAD UR6, UR6, UR13, URZ ;  /* 0x0000000d060672a4 */ /* 0x000fe2000f8e02ff */
[----:B------:R-:W-:Y:S01]  /*02f0*/  LEA.HI.X R14, R14, 0xffffffff, R3, 0x6, P0 ;  /* 0xffffffff0e0e7811 */ /* 0x000fe200000f3403 */
[----:B------:R-:W-:Y:S02]  /*0300*/  USHF.R.S32.HI UR8, URZ, 0x6, UR4 ;  /* 0x00000006ff087899 */ /* 0x000fe40008011404 */
[----:B------:R-:W-:Y:S01]  /*0310*/  UIADD3 UR11, UPT, UPT, UR17, UR6, URZ ;  /* 0x00000006110b7290 */ /* 0x000fe2000fffe0ff */
[----:B------:R-:W-:-:S11]  /*0320*/  UMOV UR4, URZ ;  /* 0x000000ff00047c82 */ /* 0x000fd60008000000 */
.L_x_16:
[----:B------:R-:W-:Y:S02]  /*0330*/  UISETP.GE.AND UP0, UPT, UR4, UR8, UPT ;  /* 0x000000080400728c */ /* 0x000fe4000bf06270 */
[----:B------:R-:W-:-:S07]  /*0340*/  ULOP3.LUT UR19, UR4, 0x1, URZ, 0xc0, !UPT ;  /* 0x0000000104137892 */ /* 0x000fce000f8ec0ff */
[----:B-12345:R-:W-:Y:S05]  /*0350*/  BRA.U UP0, `(.L_x_1) ;  /* 0x0000000500907547 */ /* 0x03efea000b800000 */
[----:B------:R-:W-:Y:S01]  /*0360*/  ISETP.GE.AND P0, PT, R0, UR10, PT ;  /* 0x0000000a00007c0c */ /* 0x000fe2000bf06270 */
[----:B------:R-:W-:-:S12]  /*0370*/  BSSY.RECONVERGENT B0, `(.L_x_2) ;  /* 0x0000061000007945 */ /* 0x000fd80003800200 */
[----:B------:R-:W-:Y:S05]  /*0380*/  @P0 BRA `(.L_x_3) ;  /* 0x00000004007c0947 */ /* 0x000fea0003800000 */
[----:B------:R-:W-:Y:S01]  /*0390*/  ULEA UR5, UR19, UR24, 0x3 ;  /* 0x0000001813057291 */ /* 0x000fe2000f8e18ff */
[----:B------:R-:W2:Y:S01]  /*03a0*/  LDCU UR12, c[0x0][0x3a0] ;  /* 0x00007400ff0c77ac */ /* 0x000ea20008000800 */
[----:B------:R-:W3:Y:S07]  /*03b0*/  LDCU.128 UR20, c[0x0][0x380] ;  /* 0x00007000ff1477ac */ /* 0x000eee0008000c00 */
[----:B------:R-:W4:Y:S04]  /*03c0*/  LDL.64 R18, [UR5] ;  /* 0x00000005ff127983 */ /* 0x000f280008100a00 */
[----:B------:R-:W5:Y:S01]  /*03d0*/  LDL.64 R2, [UR5+0x10] ;  /* 0x00001005ff027983 */ /* 0x000f620008100a00 */
[----:B------:R-:W-:Y:S01]  /*03e0*/  ULEA UR5, UP0, UR4, UR16, 0x6 ;  /* 0x0000001004057291 */ /* 0x000fe2000f8030ff */
[----:B-1----:R-:W-:-:S03]  /*03f0*/  LOP3.LUT R6, RZ, R0, RZ, 0x33, !PT ;  /* 0x00000000ff067212 */ /* 0x002fc600078e33ff */
[----:B------:R-:W-:Y:S02]  /*0400*/  UIADD3.X UR9, UPT, UPT, URZ, UR11, URZ, UP0, !UPT ;  /* 0x0000000bff097290 */ /* 0x000fe400087fe4ff */
[----:B------:R-:W-:Y:S02]  /*0410*/  VIADD R6, R6, UR10 ;  /* 0x0000000a06067c36 */ /* 0x000fe40008000000 */
[----:B--2---:R-:W-:Y:S02]  /*0420*/  UIMAD UR9, UR9, UR12, URZ ;  /* 0x0000000c090972a4 */ /* 0x004fe4000f8e02ff */
[----:B------:R-:W-:Y:S01]  /*0430*/  UIMAD.WIDE.U32 UR6, UR5, UR12, URZ ;  /* 0x0000000c050672a5 */ /* 0x000fe2000f8e00ff */
[----:B------:R-:W-:Y:S01]  /*0440*/  LOP3.LUT R8, R6, 0x180, RZ, 0xc0, !PT ;  /* 0x0000018006087812 */ /* 0x000fe200078ec0ff */
[----:B------:R-:W-:-:S03]  /*0450*/  UIMAD UR5, UR18, UR5, UR9 ;  /* 0x00000005120572a4 */ /* 0x000fc6000f8e0209 */
[----:B------:R-:W-:Y:S01]  /*0460*/  ISETP.NE.AND P0, PT, R8, 0x180, PT ;  /* 0x000001800800780c */ /* 0x000fe20003f05270 */
[----:B------:R-:W-:Y:S01]  /*0470*/  USHF.L.U32 UR12, UR6, 0x1, URZ ;  /* 0x00000001060c7899 */ /* 0x000fe200080006ff */
[----:B---3--:R-:W-:Y:S01]  /*0480*/  IMAD.U32 R16, RZ, RZ, UR22 ;  /* 0x00000016ff107e24 */ /* 0x008fe2000f8e00ff */
[----:B------:R-:W-:Y:S01]  /*0490*/  UIADD3 UR5, UPT, UPT, UR7, UR5, URZ ;  /* 0x0000000507057290 */ /* 0x000fe2000fffe0ff */
[----:B------:R-:W-:-:S03]  /*04a0*/  MOV R15, UR20 ;  /* 0x00000014000f7c02 */ /* 0x000fc60008000f00 */
[----:B------:R-:W-:Y:S01]  /*04b0*/  USHF.L.U64.HI UR6, UR6, 0x1, UR5 ;  /* 0x0000000106067899 */ /* 0x000fe20008010205 */
[----:B------:R-:W-:Y:S02]  /*04c0*/  MOV R20, UR21 ;  /* 0x0000001500147c02 */ /* 0x000fe40008000f00 */
[----:B------:R-:W-:Y:S02]  /*04d0*/  IADD3 R15, P1, PT, R15, UR12, RZ ;  /* 0x0000000c0f0f7c10 */ /* 0x000fe4000ff3e0ff */
[----:B------:R-:W-:Y:S02]  /*04e0*/  IADD3 R16, P2, PT, R16, UR12, RZ ;  /* 0x0000000c10107c10 */ /* 0x000fe4000ff5e0ff */
[----:B------:R-:W-:Y:S01]  /*04f0*/  MOV R4, UR23 ;  /* 0x0000001700047c02 */ /* 0x000fe20008000f00 */
[----:B------:R-:W-:Y:S01]  /*0500*/  BSSY.RECONVERGENT B1, `(.L_x_4) ;  /* 0x0000028000017945 */ /* 0x000fe20003800200 */
[----:B------:R-:W-:Y:S01]  /*0510*/  IADD3.X R20, PT, PT, R20, UR6, RZ, P1, !PT ;  /* 0x0000000614147c10 */ /* 0x000fe20008ffe4ff */
[----:B------:R-:W-:Y:S01]  /*0520*/  IMAD.MOV.U32 R21, RZ, RZ, R0 ;  /* 0x000000ffff157224 */ /* 0x000fe200078e0000 */
[----:B----4-:R-:W-:-:S02]  /*0530*/  MOV R18, R18 ;  /* 0x0000001200127202 */ /* 0x010fc40000000f00 */
[----:B------:R-:W-:Y:S02]  /*0540*/  IADD3.X R19, PT, PT, R4, UR6, RZ, P2, !PT ;  /* 0x0000000604137c10 */ /* 0x000fe400097fe4ff */
[----:B-----5:R-:W-:Y:S01]  /*0550*/  MOV R17, R2 ;  /* 0x0000000200117202 */ /* 0x020fe20000000f00 */
[----:B------:R-:W-:Y:S06]  /*0560*/  @!P0 BRA `(.L_x_5) ;  /* 0x0000000000848947 */ /* 0x000fec0003800000 */
[C---:B------:R-:W-:Y:S01]  /*0570*/  SHF.L.U32 R7, R0.reuse, 0x4, RZ ;  /* 0x0000000400077819 */ /* 0x040fe200000006ff */
[----:B------:R-:W-:-:S03]  /*0580*/  VIADD R21, R0, 0x80 ;  /* 0x0000008000157836 */ /* 0x000fc60000000000 */
[C---:B------:R-:W-:Y:S01]  /*0590*/  IADD3 R4, P0, PT, R7.reuse, R15, RZ ;  /* 0x0000000f07047210 */ /* 0x040fe20007f1e0ff */
[C---:B------:R-:W-:Y:S01]  /*05a0*/  IMAD.IADD R9, R7.reuse, 0x1, R18 ;  /* 0x0000000107097824 */ /* 0x040fe200078e0212 */
[C---:B------:R-:W-:Y:S02]  /*05b0*/  IADD3 R2, P1, PT, R7.reuse, R16, RZ ;  /* 0x0000001007027210 */ /* 0x040fe40007f3e0ff */
[----:B------:R-:W-:Y:S01]  /*05c0*/  IADD3 R7, PT, PT, R7, R17, RZ ;  /* 0x0000001107077210 */ /* 0x000fe20007ffe0ff */
[----:B------:R-:W-:Y:S01]  /*05d0*/  IMAD.X R5, RZ, RZ, R20, P0 ;  /* 0x000000ffff057224 */ /* 0x000fe200000e0614 */
[----:B------:R-:W-:Y:S02]  /*05e0*/  IADD3.X R3, PT, PT, RZ, R19, RZ, P1, !PT ;  /* 0x00000013ff037210 */ /* 0x000fe40000ffe4ff */
[----:B------:R-:W-:Y:S02]  /*05f0*/  ISETP.NE.AND P0, PT, R8, RZ, PT ;  /* 0x000000ff0800720c */ /* 0x000fe40003f05270 */
[----:B------:R-:W-:Y:S01]  /*0600*/  @!PT LDS RZ, [RZ] ;  /* 0x00000000fffff984 */ /* 0x000fe20000000800 */
[----:B------:R-:W-:Y:S01]  /*0610*/  @!PT LDS RZ, [RZ] ;  /* 0x00000000fffff984 */ /* 0x000fe20000000800 */
[----:B------:R-:W-:Y:S01]  /*0620*/  @!PT LDS RZ, [RZ] ;  /* 0x00000000fffff984 */ /* 0x000fe20000000800 */
[----:B------:R1:W-:Y:S04]  /*0630*/  LDGSTS.E.BYPASS.128 [R9], desc[UR14][R4.64] ;  /* 0x0000000004097fae */ /* 0x0003e8000b98180e */
[----:B------:R1:W-:Y:S07]  /*0640*/  LDGSTS.E.BYPASS.128 [R7], desc[UR14][R2.64] ;  /* 0x0000000002077fae */ /* 0x0003ee000b98180e */
[----:B------:R-:W-:Y:S05]  /*0650*/  @!P0 BRA `(.L_x_5) ;  /* 0x0000000000488947 */ /* 0x000fea0003800000 */
[----:B-1----:R-:W-:Y:S02]  /*0660*/  IADD3 R4, P0, PT, R4, 0x1000, RZ ;  /* 0x0000100004047810 */ /* 0x002fe40007f1e0ff */
[----:B------:R-:W-:Y:S02]  /*0670*/  IADD3 R2, P1, PT, R2, 0x1000, RZ ;  /* 0x0000100002027810 */ /* 0x000fe40007f3e0ff */
[----:B------:R-:W-:Y:S02]  /*0680*/  IADD3.X R5, PT, PT, RZ, R5, RZ, P0, !PT ;  /* 0x00000005ff057210 */ /* 0x000fe400007fe4ff */
[----:B------:R-:W-:Y:S01]  /*0690*/  ISETP.NE.AND P0, PT, R8, 0x80, PT ;  /* 0x000000800800780c */ /* 0x000fe20003f05270 */
[----:B------:R-:W-:Y:S01]  /*06a0*/  IMAD.X R3, RZ, RZ, R3, P1 ;  /* 0x000000ffff037224 */ /* 0x000fe200008e0603 */
[----:B------:R-:W-:Y:S01]  /*06b0*/  IADD3 R21, PT, PT, R0, 0x100, RZ ;  /* 0x0000010000157810 */ /* 0x000fe20007ffe0ff */
[----:B------:R-:W-:Y:S01]  /*06c0*/  @!PT LDS RZ, [RZ] ;  /* 0x00000000fffff984 */ /* 0x000fe20000000800 */
[----:B------:R-:W-:Y:S01]  /*06d0*/  @!PT LDS RZ, [RZ] ;  /* 0x00000000fffff984 */ /* 0x000fe20000000800 */
[----:B------:R-:W-:Y:S01]  /*06e0*/  @!PT LDS RZ, [RZ] ;  /* 0x00000000fffff984 */ /* 0x000fe20000000800 */
[----:B------:R2:W-:Y:S04]  /*06f0*/  LDGSTS.E.BYPASS.128 [R9+0x800], desc[UR14][R4.64+-0x800] ;  /* 0x0080080004097fae */ /* 0x0005e8000b98180e */
[----:B------:R2:W-:Y:S06]  /*0700*/  LDGSTS.E.BYPASS.128 [R7+0x800], desc[UR14][R2.64+-0x800] ;  /* 0x0080080002077fae */ /* 0x0005ec000b98180e */
[----:B------:R-:W-:Y:S05]  /*0710*/  @!P0 BRA `(.L_x_5) ;  /* 0x0000000000188947 */ /* 0x000fea0003800000 */
[----:B------:R-:W-:Y:S01]  /*0720*/  @!PT LDS RZ, [RZ] ;  /* 0x00000000fffff984 */ /* 0x000fe20000000800 */
[----:B------:R-:W-:Y:S01]  /*0730*/  @!PT LDS RZ, [RZ] ;  /* 0x00000000fffff984 */ /* 0x000fe20000000800 */
[----:B------:R-:W-:Y:S01]  /*0740*/  @!PT LDS RZ, [RZ] ;  /* 0x00000000fffff984 */ /* 0x000fe20000000800 */
[----:B------:R3:W-:Y:S01]  /*0750*/  LDGSTS.E.BYPASS.128 [R9+0x1000], desc[UR14][R4.64] ;  /* 0x0100000004097fae */ /* 0x0007e2000b98180e */
[----:B------:R-:W-:-:S03]  /*0760*/  VIADD R21, R0, 0x180 ;  /* 0x0000018000157836 */ /* 0x000fc60000000000 */
[----:B------:R3:W-:Y:S04]  /*0770*/  LDGSTS.E.BYPASS.128 [R7+0x1000], desc[UR14][R2.64] ;  /* 0x0100000002077fae */ /* 0x0007e8000b98180e */
.L_x_5:
[----:B------:R-:W-:Y:S05]  /*0780*/  BSYNC.RECONVERGENT B1 ;  /* 0x0000000000017941 */ /* 0x000fea0003800200 */
.L_x_4:
[----:B------:R-:W-:-:S13]  /*0790*/  ISETP.GE.U32.AND P0, PT, R6, 0x180, PT ;  /* 0x000001800600780c */ /* 0x000fda0003f06070 */
[----:B------:R-:W-:Y:S05]  /*07a0*/  @!P0 BRA `(.L_x_3) ;  /* 0x0000000000748947 */ /* 0x000fea0003800000 */
.L_x_6:
[C---:B-1234-:R-:W-:Y:S01]  /*07b0*/  IMAD.WIDE.U32 R4, R21.reuse, 0x10, RZ ;  /* 0x0000001015047825 */ /* 0x05efe200078e00ff */
[----:B------:R-:W-:-:S03]  /*07c0*/  IADD3 R21, PT, PT, R21, 0x200, RZ ;  /* 0x0000020015157810 */ /* 0x000fc60007ffe0ff */
[C---:B------:R-:W-:Y:S01]  /*07d0*/  IMAD.IADD R25, R4.reuse, 0x1, R18 ;  /* 0x0000000104197824 */ /* 0x040fe200078e0212 */
[C---:B------:R-:W-:Y:S02]  /*07e0*/  IADD3 R22, P0, PT, R4.reuse, R15, RZ ;  /* 0x0000000f04167210 */ /* 0x040fe40007f1e0ff */
[C---:B------:R-:W-:Y:S02]  /*07f0*/  IADD3 R2, P1, PT, R4.reuse, R16, RZ ;  /* 0x0000001004027210 */ /* 0x040fe40007f3e0ff */
[C---:B------:R-:W-:Y:S02]  /*0800*/  IADD3.X R23, PT, PT, R5.reuse, R20, RZ, P0, !PT ;  /* 0x0000001405177210 */ /* 0x040fe400007fe4ff */
[----:B------:R-:W-:Y:S01]  /*0810*/  IADD3 R27, PT, PT, R4, R17, RZ ;  /* 0x00000011041b7210 */ /* 0x000fe20007ffe0ff */
[----:B------:R-:W-:Y:S01]  /*0820*/  IMAD.X R3, R5, 0x1, R19, P1 ;  /* 0x0000000105037824 */ /* 0x000fe200008e0613 */
[----:B------:R-:W-:Y:S01]  /*0830*/  IADD3 R4, P0, PT, R22, 0x1000, RZ ;  /* 0x0000100016047810 */ /* 0x000fe20007f1e0ff */
[----:B------:R-:W-:Y:S01]  /*0840*/  @!PT LDS RZ, [RZ] ;  /* 0x00000000fffff984 */ /* 0x000fe20000000800 */
[----:B------:R-:W-:Y:S01]  /*0850*/  @!PT LDS RZ, [RZ] ;  /* 0x00000000fffff984 */ /* 0x000fe20000000800 */
[----:B------:R-:W-:Y:S01]  /*0860*/  @!PT LDS RZ, [RZ] ;  /* 0x00000000fffff984 */ /* 0x000fe20000000800 */
[----:B------:R4:W-:Y:S01]  /*0870*/  LDGSTS.E.BYPASS.128 [R25], desc[UR14][R22.64] ;  /* 0x0000000016197fae */ /* 0x0009e2000b98180e */
[----:B------:R-:W-:-:S02]  /*0880*/  IADD3 R8, P1, PT, R2, 0x1000, RZ ;  /* 0x0000100002087810 */ /* 0x000fc40007f3e0ff */
[----:B------:R-:W-:Y:S01]  /*0890*/  IADD3 R6, P2, PT, R22, 0x2000, RZ ;  /* 0x0000200016067810 */ /* 0x000fe20007f5e0ff */
[----:B------:R4:W-:Y:S01]  /*08a0*/  LDGSTS.E.BYPASS.128 [R27], desc[UR14][R2.64] ;  /* 0x00000000021b7fae */ /* 0x0009e2000b98180e */
[----:B------:R-:W-:Y:S02]  /*08b0*/  IADD3 R10, P3, PT, R2, 0x2000, RZ ;  /* 0x00002000020a7810 */ /* 0x000fe40007f7e0ff */
[----:B------:R-:W-:Y:S01]  /*08c0*/  IADD3.X R5, PT, PT, RZ, R23, RZ, P0, !PT ;  /* 0x00000017ff057210 */ /* 0x000fe200007fe4ff */
[----:B------:R-:W-:Y:S01]  /*08d0*/  IMAD.X R7, RZ, RZ, R23, P2 ;  /* 0x000000ffff077224 */ /* 0x000fe200010e0617 */
[----:B------:R-:W-:Y:S01]  /*08e0*/  IADD3.X R9, PT, PT, RZ, R3, RZ, P1, !PT ;  /* 0x00000003ff097210 */ /* 0x000fe20000ffe4ff */
[----:B------:R-:W-:Y:S01]  /*08f0*/  IMAD.X R11, RZ, RZ, R3, P3 ;  /* 0x000000ffff0b7224 */ /* 0x000fe200018e0603 */
[----:B------:R-:W-:Y:S01]  /*0900*/  ISETP.GE.AND P0, PT, R21, UR10, PT ;  /* 0x0000000a15007c0c */ /* 0x000fe2000bf06270 */
[----:B------:R4:W-:Y:S04]  /*0910*/  LDGSTS.E.BYPASS.128 [R25+0x800], desc[UR14][R4.64+-0x800] ;  /* 0x0080080004197fae */ /* 0x0009e8000b98180e */
[----:B------:R4:W-:Y:S04]  /*0920*/  LDGSTS.E.BYPASS.128 [R27+0x800], desc[UR14][R8.64+-0x800] ;  /* 0x00800800081b7fae */ /* 0x0009e8000b98180e */
[----:B------:R4:W-:Y:S04]  /*0930*/  LDGSTS.E.BYPASS.128 [R25+0x1000], desc[UR14][R4.64] ;  /* 0x0100000004197fae */ /* 0x0009e8000b98180e */
[----:B------:R4:W-:Y:S04]  /*0940*/  LDGSTS.E.BYPASS.128 [R27+0x1000], desc[UR14][R8.64] ;  /* 0x01000000081b7fae */ /* 0x0009e8000b98180e */
[----:B------:R4:W-:Y:S04]  /*0950*/  LDGSTS.E.BYPASS.128 [R25+0x1800], desc[UR14][R6.64+-0x800] ;  /* 0x0180080006197fae */ /* 0x0009e8000b98180e */
[----:B------:R4:W-:Y:S01]  /*0960*/  LDGSTS.E.BYPASS.128 [R27+0x1800], desc[UR14][R10.64+-0x800] ;  /* 0x018008000a1b7fae */ /* 0x0009e2000b98180e */
[----:B------:R-:W-:Y:S05]  /*0970*/  @!P0 BRA `(.L_x_6) ;  /* 0xfffffffc008c8947 */ /* 0x000fea000383ffff */
.L_x_3:
[----:B------:R-:W-:Y:S05]  /*0980*/  BSYNC.RECONVERGENT B0 ;  /* 0x0000000000007941 */ /* 0x000fea0003800200 */
.L_x_2:
[----:B------:R-:W0:Y:S02]  /*0990*/  LDGDEPBAR ;  /* 0x00000000000079af */ /* 0x000e240000000000 */
.L_x_1:
[----:B------:R-:W-:-:S09]  /*09a0*/  UISETP.NE.AND UP0, UPT, UR4, URZ, UPT ;  /* 0x000000ff0400728c */ /* 0x000fd2000bf05270 */
[----:B------:R-:W-:Y:S05]  /*09b0*/  BRA.U !UP0, `(.L_x_7) ;  /* 0x0000001108007547 */ /* 0x000fea000b800000 */
[----:B------:R-:W5:Y:S01]  /*09c0*/  LDCU UR5, c[0x0][0x3a0] ;  /* 0x00007400ff0577ac */ /* 0x000f620008000800 */
[----:B------:R-:W-:-:S04]  /*09d0*/  DEPBAR.LE SB0, 0x0 ;  /* 0x000080000000791a */ /* 0x000fc80000000000 */
[----:B------:R-:W-:Y:S01]  /*09e0*/  BSSY.RECONVERGENT B0, `(.L_x_7) ;  /* 0x00000fd000007945 */ /* 0x000fe20003800200 */
[----:B-----5:R-:W-:Y:S02]  /*09f0*/  USHF.L.U32 UR6, UR5, 0x6, URZ ;  /* 0x0000000605067899 */ /* 0x020fe400080006ff */
[----:B------:R-:W-:Y:S01]  /*0a00*/  USHF.L.U64.HI UR5, UR5, 0x6, UR18 ;  /* 0x0000000605057899 */ /* 0x000fe20008010212 */
[----:B------:R-:W-:Y:S03]  /*0a10*/  BAR.SYNC.DEFER_BLOCKING 0x0 ;  /* 0x0000000000007b1d */ /* 0x000fe60000010000 */
[----:B------:R-:W-:Y:S02]  /*0a20*/  ISETP.LT.U32.AND P0, PT, R0, UR6, PT ;  /* 0x0000000600007c0c */ /* 0x000fe4000bf01070 */
[----:B-1234-:R-:W-:-:S05]  /*0a30*/  IMAD.U32 R2, RZ, RZ, UR5 ;  /* 0x00000005ff027e24 */ /* 0x01efca000f8e00ff */
[----:B------:R-:W-:-:S13]  /*0a40*/  ISETP.GT.U32.AND.EX P0, PT, R2, RZ, PT, P0 ;  /* 0x000000ff0200720c */ /* 0x000fda0003f04100 */
[----:B------:R-:W-:Y:S05]  /*0a50*/  @!P0 BRA `(.L_x_8) ;  /* 0x0000000c00d48947 */ /* 0x000fea0003800000 */
[----:B------:R-:W-:-:S04]  /*0a60*/  ULOP3.LUT UR5, UR4, 0x1, URZ, 0xc0, !UPT ;  /* 0x0000000104057892 */ /* 0x000fc8000f8ec0ff */
[----:B------:R-:W-:-:S04]  /*0a70*/  USHF.L.U32 UR5, UR5, 0x3, URZ ;  /* 0x0000000305057899 */ /* 0x000fc800080006ff */
[----:B------:R-:W-:-:S06]  /*0a80*/  ULOP3.LUT UR5, UR5, 0x8, URZ, 0x3c, !UPT ;  /* 0x0000000805057892 */ /* 0x000fcc000f8e3cff */
[----:B------:R-:W-:-:S05]  /*0a90*/  IADD3 R6, PT, PT, R1, UR5, RZ ;  /* 0x0000000501067c10 */ /* 0x000fca000fffe0ff */
[----:B------:R1:W5:Y:S04]  /*0aa0*/  LDL.64 R2, [R6] ;  /* 0x0000000006027983 */ /* 0x0003680000100a00 */
[----:B------:R1:W5:Y:S01]  /*0ab0*/  LDL.64 R4, [R6+0x10] ;  /* 0x0000100006047983 */ /* 0x0003620000100a00 */
[C---:B------:R-:W-:Y:S01]  /*0ac0*/  ISETP.GE.U32.AND P1, PT, R13.reuse, 0x780, PT ;  /* 0x000007800d00780c */ /* 0x040fe20003f26070 */
[----:B------:R-:W-:Y:S01]  /*0ad0*/  BSSY.RECONVERGENT B1, `(.L_x_9) ;  /* 0x0000070000017945 */ /* 0x000fe20003800200 */
[----:B------:R-:W-:Y:S01]  /*0ae0*/  SHF.R.U64 R10, R13, 0x7, R14 ;  /* 0x000000070d0a7819 */ /* 0x000fe2000000120e */
[----:B------:R-:W-:Y:S01]  /*0af0*/  IMAD.MOV.U32 R11, RZ, RZ, RZ ;  /* 0x000000ffff0b7224 */ /* 0x000fe200078e00ff */
[----:B------:R-:W-:Y:S02]  /*0b00*/  ISETP.GE.U32.AND.EX P1, PT, R14, RZ, PT, P1 ;  /* 0x000000ff0e00720c */ /* 0x000fe40003f26110 */
[----:B------:R-:W-:Y:S01]  /*0b10*/  MOV R16, R0 ;  /* 0x0000000000107202 */ /* 0x000fe20000000f00 */
[----:B------:R-:W-:-:S05]  /*0b20*/  VIADD R10, R10, 0x1 ;  /* 0x000000010a0a7836 */ /* 0x000fca0000000000 */
[----:B------:R-:W-:-:S04]  /*0b30*/  LOP3.LUT R15, R10, 0xf, RZ, 0xc0, !PT ;  /* 0x0000000f0a0f7812 */ /* 0x000fc800078ec0ff */
[----:B------:R-:W-:-:S04]  /*0b40*/  ISETP.NE.U32.AND P0, PT, R15, RZ, PT ;  /* 0x000000ff0f00720c */ /* 0x000fc80003f05070 */
[----:B------:R-:W-:Y:S01]  /*0b50*/  ISETP.NE.AND.EX P0, PT, RZ, RZ, PT, P0 ;  /* 0x000000ffff00720c */ /* 0x000fe20003f05300 */
[----:B-1----:R-:W-:-:S12]  /*0b60*/  @!P1 BRA `(.L_x_10) ;  /* 0x0000000400989947 */ /* 0x002fd80003800000 */
[----:B------:R-:W-:Y:S02]  /*0b70*/  HFMA2 R17, -RZ, RZ, 0, 0 ;  /* 0x00000000ff117431 */ /* 0x000fe400000001ff */
[----:B------:R-:W-:Y:S01]  /*0b80*/  IMAD.MOV.U32 R18, RZ, RZ, RZ ;  /* 0x000000ffff127224 */ /* 0x000fe200078e00ff */
[----:B------:R-:W-:Y:S01]  /*0b90*/  MOV R16, R0 ;  /* 0x0000000000107202 */ /* 0x000fe20000000f00 */
[----:B------:R-:W-:-:S07]  /*0ba0*/  IMAD.MOV.U32 R11, RZ, RZ, RZ ;  /* 0x000000ffff0b7224 */ /* 0x000fce00078e00ff */
.L_x_11:
[C---:B------:R-:W-:Y:S02]  /*0bb0*/  SHF.L.U32 R7, R16.reuse, 0x1, RZ ;  /* 0x0000000110077819 */ /* 0x040fe400000006ff */
[----:B------:R-:W-:Y:S02]  /*0bc0*/  SHF.L.U64.HI R19, R16, 0x1, R11 ;  /* 0x0000000110137819 */ /* 0x000fe4000001020b */
[-C--:B-----5:R-:W-:Y:S02]  /*0bd0*/  IADD3 R6, P2, PT, R4, R7.reuse, RZ ;  /* 0x0000000704067210 */ /* 0x0a0fe40007f5e0ff */
[----:B------:R-:W-:-:S03]  /*0be0*/  IADD3 R8, P1, PT, R2, R7, RZ ;  /* 0x0000000702087210 */ /* 0x000fc60007f3e0ff */
[----:B------:R-:W-:Y:S01]  /*0bf0*/  IMAD.X R7, R5, 0x1, R19, P2 ;  /* 0x0000000105077824 */ /* 0x000fe200010e0613 */
[----:B------:R-:W-:-:S04]  /*0c00*/  IADD3.X R9, PT, PT, R3, R19, RZ, P1, !PT ;  /* 0x0000001303097210 */ /* 0x000fc80000ffe4ff */
[----:B------:R-:W2:Y:S04]  /*0c10*/  LD.E.U16 R23, desc[UR14][R6.64] ;  /* 0x0000000e06177980 */ /* 0x000ea8000c101500 */
[----:B------:R-:W3:Y:S04]  /*0c20*/  LD.E.U16 R21, desc[UR14][R8.64] ;  /* 0x0000000e08157980 */ /* 0x000ee8000c101500 */
[----:B------:R-:W4:Y:S04]  /*0c30*/  LD.E.U16 R25, desc[UR14][R8.64+0x100] ;  /* 0x0001000e08197980 */ /* 0x000f28000c101500 */
[----:B------:R-:W4:Y:S04]  /*0c40*/  LD.E.U16 R22, desc[UR14][R6.64+0x100] ;  /* 0x0001000e06167980 */ /* 0x000f28000c101500 */
[----:B------:R-:W4:Y:S04]  /*0c50*/  LD.E.U16 R20, desc[UR14][R8.64+0x200] ;  /* 0x0002000e08147980 */ /* 0x000f28000c101500 */
[----:B------:R-:W4:Y:S04]  /*0c60*/  LD.E.U16 R19, desc[UR14][R6.64+0x200] ;  /* 0x0002000e06137980 */ /* 0x000f28000c101500 */
[----:B------:R-:W4:Y:S01]  /*0c70*/  LD.E.U16 R28, desc[UR14][R6.64+0xf00] ;  /* 0x000f000e061c7980 */ /* 0x000f22000c101500 */
[----:B--2---:R-:W-:-:S02]  /*0c80*/  HADD2.F32 R23, -RZ, R23.H0_H0 ;  /* 0x20000017ff177230 */ /* 0x004fc40000004100 */
[----:B---3--:R-:W-:-:S05]  /*0c90*/  HADD2.F32 R21, -RZ, R21.H0_H0 ;  /* 0x20000015ff157230 */ /* 0x008fca0000004100 */
[----:B------:R-:W-:Y:S02]  /*0ca0*/  FFMA R24, R21, R23, R12 ;  /* 0x0000001715187223 */ /* 0x000fe4000000000c */
[----:B------:R-:W2:Y:S04]  /*0cb0*/  LD.E.U16 R12, desc[UR14][R8.64+0x300] ;  /* 0x0003000e080c7980 */ /* 0x000ea8000c101500 */
[----:B------:R-:W3:Y:S01]  /*0cc0*/  LD.E.U16 R21, desc[UR14][R6.64+0x300] ;  /* 0x0003000e06157980 */ /* 0x000ee2000c101500 */
[----:B----4-:R-:W-:Y:S02]  /*0cd0*/  HADD2.F32 R25, -RZ, R25.H0_H0 ;  /* 0x20000019ff197230 */ /* 0x010fe40000004100 */
[----:B------:R-:W-:Y:S01]  /*0ce0*/  HADD2.F32 R26, -RZ, R22.H0_H0 ;  /* 0x20000016ff1a7230 */ /* 0x000fe20000004100 */
[----:B------:R-:W4:Y:S04]  /*0cf0*/  LD.E.U16 R23, desc[UR14][R6.64+0x400] ;  /* 0x0004000e06177980 */ /* 0x000f28000c101500 */
[----:B------:R-:W4:Y:S01]  /*0d00*/  LD.E.U16 R22, desc[UR14][R8.64+0x400] ;  /* 0x0004000e08167980 */ /* 0x000f22000c101500 */
[----:B------:R-:W-:Y:S01]  /*0d10*/  FFMA R25, R25, R26, R24 ;  /* 0x0000001a19197223 */ /* 0x000fe20000000018 */
[----:B------:R-:W-:-:S02]  /*0d20*/  HADD2.F32 R26, -RZ, R20.H0_H0 ;  /* 0x20000014ff1a7230 */ /* 0x000fc40000004100 */
[----:B------:R-:W4:Y:S04]  /*0d30*/  LD.E.U16 R20, desc[UR14][R8.64+0x500] ;  /* 0x0005000e08147980 */ /* 0x000f28000c101500 */
[----:B------:R-:W4:Y:S01]  /*0d40*/  LD.E.U16 R24, desc[UR14][R6.64+0x500] ;  /* 0x0005000e06187980 */ /* 0x000f22000c101500 */
[----:B------:R-:W-:-:S05]  /*0d50*/  HADD2.F32 R19, -RZ, R19.H0_H0 ;  /* 0x20000013ff137230 */ /* 0x000fca0000004100 */
[----:B------:R-:W-:Y:S02]  /*0d60*/  FFMA R26, R26, R19, R25 ;  /* 0x000000131a1a7223 */ /* 0x000fe40000000019 */
[----:B------:R-:W4:Y:S04]  /*0d70*/  LD.E.U16 R19, desc[UR14][R8.64+0x600] ;  /* 0x0006000e08137980 */ /* 0x000f28000c101500 */
[----:B------:R-:W4:Y:S01]  /*0d80*/  LD.E.U16 R25, desc[UR14][R6.64+0x600] ;  /* 0x0006000e06197980 */ /* 0x000f22000c101500 */
[----:B--2---:R-:W-:-:S03]  /*0d90*/  HADD2.F32 R27, -RZ, R12.H0_H0 ;  /* 0x2000000cff1b7230 */ /* 0x004fc60000004100 */
[----:B------:R-:W2:Y:S01]  /*0da0*/  LD.E.U16 R12, desc[UR14][R8.64+0x700] ;  /* 0x0007000e080c7980 */ /* 0x000ea2000c101500 */
[----:B---3--:R-:W-:Y:S02]  /*0db0*/  HADD2.F32 R21, -RZ, R21.H0_H0 ;  /* 0x20000015ff157230 */ /* 0x008fe40000004100 */
[----:B----4-:R-:W-:-:S03]  /*0dc0*/  HADD2.F32 R23, -RZ, R23.H0_H0 ;  /* 0x20000017ff177230 */ /* 0x010fc60000004100 */
[----:B------:R-:W-:Y:S02]  /*0dd0*/  FFMA R21, R27, R21, R26 ;  /* 0x000000151b157223 */ /* 0x000fe4000000001a */
[----:B------:R-:W3:Y:S01]  /*0de0*/  LD.E.U16 R26, desc[UR14][R8.64+0x900] ;  /* 0x0009000e081a7980 */ /* 0x000ee2000c101500 */
[----:B------:R-:W-:-:S03]  /*0df0*/  HADD2.F32 R22, -RZ, R22.H0_H0 ;  /* 0x20000016ff167230 */ /* 0x000fc60000004100 */
[----:B------:R-:W4:Y:S02]  /*0e00*/  LD.E.U16 R27, desc[UR14][R8.64+0xf00] ;  /* 0x000f000e081b7980 */ /* 0x000f24000c101500 */
[----:B------:R-:W-:Y:S01]  /*0e10*/  FFMA R22, R22, R23, R21 ;  /* 0x0000001716167223 */ /* 0x000fe20000000015 */
[----:B------:R-:W-:Y:S01]  /*0e20*/  HADD2.F32 R23, -RZ, R20.H0_H0 ;  /* 0x20000014ff177230 */ /* 0x000fe20000004100 */
[----:B------:R-:W3:Y:S01]  /*0e30*/  LD.E.U16 R21, desc[UR14][R6.64+0x700] ;  /* 0x0007000e06157980 */ /* 0x000ee2000c101500 */
[----:B------:R-:W-:-:S03]  /*0e40*/  HADD2.F32 R24, -RZ, R24.H0_H0 ;  /* 0x20000018ff187230 */ /* 0x000fc60000004100 */
[----:B------:R-:W4:Y:S02]  /*0e50*/  LD.E.U16 R20, desc[UR14][R6.64+0x800] ;  /* 0x0008000e06147980 */ /* 0x000f24000c101500 */
[----:B------:R-:W-:Y:S02]  /*0e60*/  FFMA R23, R23, R24, R22 ;  /* 0x0000001817177223 */ /* 0x000fe40000000016 */
[----:B------:R-:W4:Y:S01]  /*0e70*/  LD.E.U16 R22, desc[UR14][R8.64+0x800] ;  /* 0x0008000e08167980 */ /* 0x000f22000c101500 */
[----:B------:R-:W-:Y:S02]  /*0e80*/  HADD2.F32 R24, -RZ, R19.H0_H0 ;  /* 0x20000013ff187230 */ /* 0x000fe40000004100 */
[----:B------:R-:W-:-:S05]  /*0e90*/  HADD2.F32 R25, -RZ, R25.H0_H0 ;  /* 0x20000019ff197230 */ /* 0x000fca0000004100 */
[----:B------:R-:W-:Y:S02]  /*0ea0*/  FFMA R19, R24, R25, R23 ;  /* 0x0000001918137223 */ /* 0x000fe40000000017 */
[----:B------:R-:W4:Y:S04]  /*0eb0*/  LD.E.U16 R23, desc[UR14][R6.64+0x900] ;  /* 0x0009000e06177980 */ /* 0x000f28000c101500 */
[----:B------:R-:W4:Y:S04]  /*0ec0*/  LD.E.U16 R24, desc[UR14][R8.64+0xa00] ;  /* 0x000a000e08187980 */ /* 0x000f28000c101500 */
[----:B------:R-:W4:Y:S01]  /*0ed0*/  LD.E.U16 R25, desc[UR14][R6.64+0xa00] ;  /* 0x000a000e06197980 */ /* 0x000f22000c101500 */
[----:B--2---:R-:W-:-:S02]  /*0ee0*/  HADD2.F32 R12, -RZ, R12.H0_H0 ;  /* 0x2000000cff0c7230 */ /* 0x004fc40000004100 */
[----:B---3--:R-:W-:Y:S02]  /*0ef0*/  HADD2.F32 R21, -RZ, R21.H0_H0 ;  /* 0x20000015ff157230 */ /* 0x008fe40000004100 */
[----:B----4-:R-:W-:-:S03]  /*0f00*/  HADD2.F32 R20, -RZ, R20.H0_H0 ;  /* 0x20000014ff147230 */ /* 0x010fc60000004100 */
[----:B------:R-:W-:Y:S01]  /*0f10*/  FFMA R12, R12, R21, R19 ;  /* 0x000000150c0c7223 */ /* 0x000fe20000000013 */
[----:B------:R-:W-:Y:S02]  /*0f20*/  HADD2.F32 R19, -RZ, R22.H0_H0 ;  /* 0x20000016ff137230 */ /* 0x000fe40000004100 */
[----:B------:R-:W-:Y:S01]  /*0f30*/  HADD2.F32 R21, -RZ, R26.H0_H0 ;  /* 0x2000001aff157230 */ /* 0x000fe20000004100 */
[----:B------:R-:W2:Y:S02]  /*0f40*/  LD.E.U16 R22, desc[UR14][R6.64+0xe00] ;  /* 0x000e000e06167980 */ /* 0x000ea4000c101500 */
[----:B------:R-:W-:Y:S02]  /*0f50*/  FFMA R20, R19, R20, R12 ;  /* 0x0000001413147223 */ /* 0x000fe4000000000c */
[----:B------:R-:W3:Y:S04]  /*0f60*/  LD.E.U16 R19, desc[UR14][R8.64+0xb00] ;  /* 0x000b000e08137980 */ /* 0x000ee8000c101500 */
[----:B------:R-:W4:Y:S01]  /*0f70*/  LD.E.U16 R12, desc[UR14][R6.64+0xb00] ;  /* 0x000b000e060c7980 */ /* 0x000f22000c101500 */
[----:B------:R-:W-:-:S02]  /*0f80*/  HADD2.F32 R23, -RZ, R23.H0_H0 ;  /* 0x20000017ff177230 */ /* 0x000fc40000004100 */
[----:B------:R-:W-:-:S03]  /*0f90*/  HADD2.F32 R24, -RZ, R24.H0_H0 ;  /* 0x20000018ff187230 */ /* 0x000fc60000004100 */
[----:B------:R-:W-:Y:S02]  /*0fa0*/  FFMA R23, R21, R23, R20 ;  /* 0x0000001715177223 */ /* 0x000fe40000000014 */
[----:B------:R-:W2:Y:S01]  /*0fb0*/  LD.E.U16 R20, desc[UR14][R8.64+0xc00] ;  /* 0x000c000e08147980 */ /* 0x000ea2000c101500 */
[----:B------:R-:W-:-:S03]  /*0fc0*/  HADD2.F32 R25, -RZ, R25.H0_H0 ;  /* 0x20000019ff197230 */ /* 0x000fc60000004100 */
[----:B------:R-:W2:Y:S02]  /*0fd0*/  LD.E.U16 R21, desc[UR14][R6.64+0xc00] ;  /* 0x000c000e06157980 */ /* 0x000ea4000c101500 */
[----:B------:R-:W-:Y:S02]  /*0fe0*/  FFMA R26, R24, R25, R23 ;  /* 0x00000019181a7223 */ /* 0x000fe40000000017 */
[----:B------:R-:W2:Y:S04]  /*0ff0*/  LD.E.U16 R23, desc[UR14][R8.64+0xd00] ;  /* 0x000d000e08177980 */ /* 0x000ea8000c101500 */
[----:B------:R-:W2:Y:S04]  /*1000*/  LD.E.U16 R24, desc[UR14][R6.64+0xd00] ;  /* 0x000d000e06187980 */ /* 0x000ea8000c101500 */
[----:B------:R2:W2:Y:S01]  /*1010*/  LD.E.U16 R25, desc[UR14][R8.64+0xe00] ;  /* 0x000e000e08197980 */ /* 0x0004a2000c101500 */
[----:B------:R-:W-:-:S04]  /*1020*/  SHF.R.U64 R29, R13, 0x7, R14 ;  /* 0x000000070d1d7819 */ /* 0x000fc8000000120e */
[----:B------:R-:W-:Y:S02]  /*1030*/  IADD3 R29, P3, PT, R29, 0x1, RZ ;  /* 0x000000011d1d7810 */ /* 0x000fe40007f7e0ff */
[----:B------:R-:W-:Y:S02]  /*1040*/  IADD3 R17, P2, PT, R17, 0x10, RZ ;  /* 0x0000001011117810 */ /* 0x000fe40007f5e0ff */
[----:B------:R-:W-:Y:S02]  /*1050*/  LOP3.LUT R29, R29, 0xfffffff0, RZ, 0xc0, !PT ;  /* 0xfffffff01d1d7812 */ /* 0x000fe400078ec0ff */
[----:B------:R-:W-:Y:S02]  /*1060*/  IADD3.X R18, PT, PT, RZ, R18, RZ, P2, !PT ;  /* 0x00000012ff127210 */ /* 0x000fe400017fe4ff */
[----:B------:R-:W-:Y:S01]  /*1070*/  ISETP.NE.U32.AND P1, PT, R17, R29, PT ;  /* 0x0000001d1100720c */ /* 0x000fe20003f25070 */
[----:B------:R-:W-:Y:S01]  /*1080*/  HADD2.F32 R27, -RZ, R27.H0_H0 ;  /* 0x2000001bff1b7230 */ /* 0x000fe20000004100 */
[----:B------:R-:W-:Y:S01]  /*1090*/  IADD3 R16, P2, PT, R16, 0x800, RZ ;  /* 0x0000080010107810 */ /* 0x000fe20007f5e0ff */
[----:B------:R-:W-:-:S03]  /*10a0*/  HADD2.F32 R28, -RZ, R28.H0_H0 ;  /* 0x2000001cff1c7230 */ /* 0x000fc60000004100 */
[----:B------:R-:W-:Y:S01]  /*10b0*/  IADD3.X R11, PT, PT, RZ, R11, RZ, P2, !PT ;  /* 0x0000000bff0b7210 */ /* 0x000fe200017fe4ff */
[----:B---3--:R-:W-:Y:S02]  /*10c0*/  HADD2.F32 R19, -RZ, R19.H0_H0 ;  /* 0x20000013ff137230 */ /* 0x008fe40000004100 */
[----:B----4-:R-:W-:-:S05]  /*10d0*/  HADD2.F32 R12, -RZ, R12.H0_H0 ;  /* 0x2000000cff0c7230 */ /* 0x010fca0000004100 */
[----:B------:R-:W-:Y:S01]  /*10e0*/  FFMA R12, R19, R12, R26 ;  /* 0x0000000c130c7223 */ /* 0x000fe2000000001a */
[----:B------:R-:W-:Y:S01]  /*10f0*/  LEA.HI.X R19, R14, RZ, RZ, 0x19, P3 ;  /* 0x000000ff0e137211 */ /* 0x000fe200018fccff */
[----:B--2---:R-:W-:-:S03]  /*1100*/  HADD2.F32 R9, -RZ, R20.H0_H0 ;  /* 0x20000014ff097230 */ /* 0x004fc60000004100 */
[----:B------:R-:W-:Y:S01]  /*1110*/  LOP3.LUT R7, R19, 0x3ffffff, RZ, 0xc0, !PT ;  /* 0x03ffffff13077812 */ /* 0x000fe200078ec0ff */
[----:B------:R-:W-:-:S03]  /*1120*/  HADD2.F32 R21, -RZ, R21.H0_H0 ;  /* 0x20000015ff157230 */ /* 0x000fc60000004100 */
[----:B------:R-:W-:Y:S01]  /*1130*/  ISETP.NE.AND.EX P1, PT, R18, R7, PT, P1 ;  /* 0x000000071200720c */ /* 0x000fe20003f25310 */
[----:B------:R-:W-:Y:S02]  /*1140*/  HADD2.F32 R6, -RZ, R23.H0_H0 ;  /* 0x20000017ff067230 */ /* 0x000fe40000004100 */
[----:B------:R-:W-:Y:S01]  /*1150*/  FFMA R9, R9, R21, R12 ;  /* 0x0000001509097223 */ /* 0x000fe2000000000c */
[----:B------:R-:W-:Y:S02]  /*1160*/  HADD2.F32 R24, -RZ, R24.H0_H0 ;  /* 0x20000018ff187230 */ /* 0x000fe40000004100 */
[----:B------:R-:W-:Y:S02]  /*1170*/  HADD2.F32 R22, -RZ, R22.H0_H0 ;  /* 0x20000016ff167230 */ /* 0x000fe40000004100 */
[----:B------:R-:W-:Y:S02]  /*1180*/  HADD2.F32 R25, -RZ, R25.H0_H0 ;  /* 0x20000019ff197230 */ /* 0x000fe40000004100 */
[----:B------:R-:W-:-:S04]  /*1190*/  FFMA R6, R6, R24, R9 ;  /* 0x0000001806067223 */ /* 0x000fc80000000009 */
[----:B------:R-:W-:-:S04]  /*11a0*/  FFMA R6, R25, R22, R6 ;  /* 0x0000001619067223 */ /* 0x000fc80000000006 */
[----:B------:R-:W-:Y:S01]  /*11b0*/  FFMA R12, R27, R28, R6 ;  /* 0x0000001c1b0c7223 */ /* 0x000fe20000000006 */
[----:B------:R-:W-:Y:S06]  /*11c0*/  @P1 BRA `(.L_x_11) ;  /* 0xfffffff800781947 */ /* 0x000fec000383ffff */
.L_x_10:
[----:B------:R-:W-:Y:S05]  /*11d0*/  BSYNC.RECONVERGENT B1 ;  /* 0x0000000000017941 */ /* 0x000fea0003800200 */
.L_x_9:
[----:B------:R-:W-:Y:S05]  /*11e0*/  @!P0 BRA `(.L_x_8) ;  /* 0x0000000400f08947 */ /* 0x000fea0003800000 */
[----:B------:R-:W-:Y:S01]  /*11f0*/  IADD3 R6, P0, PT, R15, -0x1, RZ ;  /* 0xffffffff0f067810 */ /* 0x000fe20007f1e0ff */
[----:B------:R-:W-:Y:S01]  /*1200*/  BSSY.RECONVERGENT B1, `(.L_x_12) ;  /* 0x0000038000017945 */ /* 0x000fe20003800200 */
[----:B------:R-:W-:Y:S02]  /*1210*/  LOP3.LUT R15, R10, 0x7, RZ, 0xc0, !PT ;  /* 0x000000070a0f7812 */ /* 0x000fe400078ec0ff */
[----:B------:R-:W-:Y:S01]  /*1220*/  ISETP.GE.U32.AND P1, PT, R6, 0x7, PT ;  /* 0x000000070600780c */ /* 0x000fe20003f26070 */
[----:B------:R-:W-:Y:S01]  /*1230*/  IMAD.X R6, RZ, RZ, -0x1, P0 ;  /* 0xffffffffff067424 */ /* 0x000fe200000e06ff */
[----:B------:R-:W-:-:S04]  /*1240*/  ISETP.NE.U32.AND P0, PT, R15, RZ, PT ;  /* 0x000000ff0f00720c */ /* 0x000fc80003f05070 */
[----:B------:R-:W-:Y:S02]  /*1250*/  ISETP.GE.U32.AND.EX P1, PT, R6, RZ, PT, P1 ;  /* 0x000000ff0600720c */ /* 0x000fe40003f26110 */
[----:B------:R-:W-:-:S11]  /*1260*/  ISETP.NE.AND.EX P0, PT, RZ, RZ, PT, P0 ;  /* 0x000000ffff00720c */ /* 0x000fd60003f05300 */
[----:B------:R-:W-:Y:S05]  /*1270*/  @!P1 BRA `(.L_x_13) ;  /* 0x0000000000c09947 */ /* 0x000fea0003800000 */
        /* <DEDUP_REMOVED lines=12> */
[----:B------:R-:W4:Y:S04]  /*1340*/  LD.E.U16 R27, desc[UR14][R6.64+0x600] ;  /* 0x0006000e061b7980 */ /* 0x000f28000c101500 */
[----:B------:R-:W4:Y:S04]  /*1350*/  LD.E.U16 R26, desc[UR14][R8.64+0x700] ;  /* 0x0007000e081a7980 */ /* 0x000f28000c101500 */
[----:B------:R-:W4:Y:S01]  /*1360*/  LD.E.U16 R28, desc[UR14][R6.64+0x700] ;  /* 0x0007000e061c7980 */ /* 0x000f22000c101500 */
[----:B--2---:R-:W-:-:S03]  /*1370*/  HADD2.F32 R22, -RZ, R20.H0_H0 ;  /* 0x20000014ff167230 */ /* 0x004fc60000004100 */
[----:B------:R-:W2:Y:S01]  /*1380*/  LD.E.U16 R20, desc[UR14][R6.64+0x300] ;  /* 0x0003000e06147980 */ /* 0x000ea2000c101500 */
[----:B---3--:R-:W-:-:S03]  /*1390*/  HADD2.F32 R21, -RZ, R19.H0_H0 ;  /* 0x20000013ff157230 */ /* 0x008fc60000004100 */
[----:B------:R-:W3:Y:S01]  /*13a0*/  LD.E.U16 R19, desc[UR14][R8.64+0x300] ;  /* 0x0003000e08137980 */ /* 0x000ee2000c101500 */
[----:B----4-:R-:W-:Y:S02]  /*13b0*/  HADD2.F32 R23, -RZ, R23.H0_H0 ;  /* 0x20000017ff177230 */ /* 0x010fe40000004100 */
[----:B------:R-:W-:Y:S02]  /*13c0*/  FFMA R22, R21, R22, R12 ;  /* 0x0000001615167223 */ /* 0x000fe4000000000c */
[----:B------:R-:W4:Y:S01]  /*13d0*/  LD.E.U16 R12, desc[UR14][R8.64+0x400] ;  /* 0x0004000e080c7980 */ /* 0x000f22000c101500 */
[----:B------:R-:W-:-:S03]  /*13e0*/  HADD2.F32 R24, -RZ, R24.H0_H0 ;  /* 0x20000018ff187230 */ /* 0x000fc60000004100 */
[----:B------:R-:W4:Y:S02]  /*13f0*/  LD.E.U16 R21, desc[UR14][R6.64+0x400] ;  /* 0x0004000e06157980 */ /* 0x000f24000c101500 */
[----:B------:R-:W-:Y:S02]  /*1400*/  FFMA R25, R23, R24, R22 ;  /* 0x0000001817197223 */ /* 0x000fe40000000016 */
[----:B------:R-:W4:Y:S04]  /*1410*/  LD.E.U16 R24, desc[UR14][R8.64+0x500] ;  /* 0x0005000e08187980 */ /* 0x000f28000c101500 */
[----:B------:R-:W4:Y:S04]  /*1420*/  LD.E.U16 R23, desc[UR14][R6.64+0x500] ;  /* 0x0005000e06177980 */ /* 0x000f28000c101500 */
[----:B------:R1:W4:Y:S01]  /*1430*/  LD.E.U16 R22, desc[UR14][R8.64+0x600] ;  /* 0x0006000e08167980 */ /* 0x000322000c101500 */
[----:B------:R-:W-:-:S02]  /*1440*/  HADD2.F32 R17, -RZ, R17.H0_H0 ;  /* 0x20000011ff117230 */ /* 0x000fc40000004100 */
[----:B------:R-:W-:-:S05]  /*1450*/  HADD2.F32 R18, -RZ, R18.H0_H0 ;  /* 0x20000012ff127230 */ /* 0x000fca0000004100 */
[----:B------:R-:W-:Y:S01]  /*1460*/  FFMA R17, R17, R18, R25 ;  /* 0x0000001211117223 */ /* 0x000fe20000000019 */
[----:B------:R-:W-:Y:S01]  /*1470*/  HADD2.F32 R27, -RZ, R27.H0_H0 ;  /* 0x2000001bff1b7230 */ /* 0x000fe20000004100 */
[----:B------:R-:W-:Y:S01]  /*1480*/  IADD3 R16, P1, PT, R16, 0x400, RZ ;  /* 0x0000040010107810 */ /* 0x000fe20007f3e0ff */
[----:B------:R-:W-:Y:S02]  /*1490*/  HADD2.F32 R26, -RZ, R26.H0_H0 ;  /* 0x2000001aff1a7230 */ /* 0x000fe40000004100 */
[----:B------:R-:W-:Y:S01]  /*14a0*/  HADD2.F32 R28, -RZ, R28.H0_H0 ;  /* 0x2000001cff1c7230 */ /* 0x000fe20000004100 */
[----:B------:R-:W-:Y:S01]  /*14b0*/  IADD3.X R11, PT, PT, RZ, R11, RZ, P1, !PT ;  /* 0x0000000bff0b7210 */ /* 0x000fe20000ffe4ff */
[----:B--2---:R-:W-:Y:S02]  /*14c0*/  HADD2.F32 R20, -RZ, R20.H0_H0 ;  /* 0x20000014ff147230 */ /* 0x004fe40000004100 */
[----:B---3--:R-:W-:Y:S02]  /*14d0*/  HADD2.F32 R19, -RZ, R19.H0_H0 ;  /* 0x20000013ff137230 */ /* 0x008fe40000004100 */
[----:B----4-:R-:W-:-:S03]  /*14e0*/  HADD2.F32 R12, -RZ, R12.H0_H0 ;  /* 0x2000000cff0c7230 */ /* 0x010fc60000004100 */
[----:B------:R-:W-:Y:S01]  /*14f0*/  FFMA R17, R19, R20, R17 ;  /* 0x0000001413117223 */ /* 0x000fe20000000011 */
[----:B------:R-:W-:Y:S02]  /*1500*/  HADD2.F32 R21, -RZ, R21.H0_H0 ;  /* 0x20000015ff157230 */ /* 0x000fe40000004100 */
[----:B-1----:R-:W-:-:S03]  /*1510*/  HADD2.F32 R9, -RZ, R24.H0_H0 ;  /* 0x20000018ff097230 */ /* 0x002fc60000004100 */
[----:B------:R-:W-:Y:S01]  /*1520*/  FFMA R12, R12, R21, R17 ;  /* 0x000000150c0c7223 */ /* 0x000fe20000000011 */
[----:B------:R-:W-:Y:S02]  /*1530*/  HADD2.F32 R23, -RZ, R23.H0_H0 ;  /* 0x20000017ff177230 */ /* 0x000fe40000004100 */
[----:B------:R-:W-:-:S03]  /*1540*/  HADD2.F32 R22, -RZ, R22.H0_H0 ;  /* 0x20000016ff167230 */ /* 0x000fc60000004100 */
[----:B------:R-:W-:-:S04]  /*1550*/  FFMA R9, R9, R23, R12 ;  /* 0x0000001709097223 */ /* 0x000fc8000000000c */
[----:B------:R-:W-:-:S04]  /*1560*/  FFMA R9, R22, R27, R9 ;  /* 0x0000001b16097223 */ /* 0x000fc80000000009 */
[----:B------:R-:W-:-:S07]  /*1570*/  FFMA R12, R26, R28, R9 ;  /* 0x0000001c1a0c7223 */ /* 0x000fce0000000009 */
.L_x_13:
[----:B------:R-:W-:Y:S05]  /*1580*/  BSYNC.RECONVERGENT B1 ;  /* 0x0000000000017941 */ /* 0x000fea0003800200 */
.L_x_12:
[----:B------:R-:W-:Y:S05]  /*1590*/  @!P0 BRA `(.L_x_8) ;  /* 0x0000000400048947 */ /* 0x000fea0003800000 */
[----:B------:R-:W-:Y:S01]  /*15a0*/  IADD3 R15, P0, PT, R15, -0x1, RZ ;  /* 0xffffffff0f0f7810 */ /* 0x000fe20007f1e0ff */
[----:B------:R-:W-:Y:S01]  /*15b0*/  BSSY.RECONVERGENT B1, `(.L_x_14) ;  /* 0x0000024000017945 */ /* 0x000fe20003800200 */
[----:B------:R-:W-:Y:S02]  /*15c0*/  LOP3.LUT R10, R10, 0x3, RZ, 0xc0, !PT ;  /* 0x000000030a0a7812 */ /* 0x000fe400078ec0ff */
[----:B------:R-:W-:Y:S02]  /*15d0*/  ISETP.GE.U32.AND P1, PT, R15, 0x3, PT ;  /* 0x000000030f00780c */ /* 0x000fe40003f26070 */
[----:B------:R-:W-:Y:S02]  /*15e0*/  IADD3.X R6, PT, PT, RZ, -0x1, RZ, P0, !PT ;  /* 0xffffffffff067810 */ /* 0x000fe400007fe4ff */
[----:B------:R-:W-:Y:S02]  /*15f0*/  ISETP.NE.U32.AND P0, PT, R10, RZ, PT ;  /* 0x000000ff0a00720c */ /* 0x000fe40003f05070 */
[----:B------:R-:W-:-:S02]  /*1600*/  ISETP.GE.U32.AND.EX P1, PT, R6, RZ, PT, P1 ;  /* 0x000000ff0600720c */ /* 0x000fc40003f26110 */
[----:B------:R-:W-:-:S11]  /*1610*/  ISETP.NE.AND.EX P0, PT, RZ, RZ, PT, P0 ;  /* 0x000000ffff00720c */ /* 0x000fd60003f05300 */
[----:B------:R-:W-:Y:S05]  /*1620*/  @!P1 BRA `(.L_x_15) ;  /* 0x0000000000709947 */ /* 0x000fea0003800000 */
[C---:B------:R-:W-:Y:S01]  /*1630*/  IMAD.SHL.U32 R7, R16.reuse, 0x2, RZ ;  /* 0x0000000210077824 */ /* 0x040fe200078e00ff */
[----:B------:R-:W-:-:S04]  /*1640*/  SHF.L.U64.HI R9, R16, 0x1, R11 ;  /* 0x0000000110097819 */ /* 0x000fc8000001020b */
[-C--:B-----5:R-:W-:Y:S02]  /*1650*/  IADD3 R6, P1, PT, R2, R7.reuse, RZ ;  /* 0x0000000702067210 */ /* 0x0a0fe40007f3e0ff */
[----:B------:R-:W-:Y:S02]  /*1660*/  IADD3 R8, P2, PT, R4, R7, RZ ;  /* 0x0000000704087210 */ /* 0x000fe40007f5e0ff */
[-C--:B------:R-:W-:Y:S02]  /*1670*/  IADD3.X R7, PT, PT, R3, R9.reuse, RZ, P1, !PT ;  /* 0x0000000903077210 */ /* 0x080fe40000ffe4ff */
[----:B------:R-:W-:-:S03]  /*1680*/  IADD3.X R9, PT, PT, R5, R9, RZ, P2, !PT ;  /* 0x0000000905097210 */ /* 0x000fc600017fe4ff */
[----:B------:R-:W2:Y:S04]  /*1690*/  LD.E.U16 R15, desc[UR14][R6.64] ;  /* 0x0000000e060f7980 */ /* 0x000ea8000c101500 */
[----:B------:R-:W3:Y:S04]  /*16a0*/  LD.E.U16 R17, desc[UR14][R8.64] ;  /* 0x0000000e08117980 */ /* 0x000ee8000c101500 */
[----:B------:R-:W4:Y:S04]  /*16b0*/  LD.E.U16 R18, desc[UR14][R6.64+0x100] ;  /* 0x0001000e06127980 */ /* 0x000f28000c101500 */
[----:B------:R-:W4:Y:S04]  /*16c0*/  LD.E.U16 R19, desc[UR14][R8.64+0x100] ;  /* 0x0001000e08137980 */ /* 0x000f28000c101500 */
[----:B------:R-:W4:Y:S04]  /*16d0*/  LD.E.U16 R20, desc[UR14][R6.64+0x200] ;  /* 0x0002000e06147980 */ /* 0x000f28000c101500 */
[----:B------:R-:W4:Y:S04]  /*16e0*/  LD.E.U16 R21, desc[UR14][R8.64+0x200] ;  /* 0x0002000e08157980 */ /* 0x000f28000c101500 */
[----:B------:R-:W4:Y:S04]  /*16f0*/  LD.E.U16 R22, desc[UR14][R6.64+0x300] ;  /* 0x0003000e06167980 */ /* 0x000f28000c101500 */
[----:B------:R-:W4:Y:S01]  /*1700*/  LD.E.U16 R23, desc[UR14][R8.64+0x300] ;  /* 0x0003000e08177980 */ /* 0x000f22000c101500 */
[----:B------:R-:W-:-:S05]  /*1710*/  IADD3 R16, P1, PT, R16, 0x200, RZ ;  /* 0x0000020010107810 */ /* 0x000fca0007f3e0ff */
[----:B------:R-:W-:Y:S02]  /*1720*/  IMAD.X R11, RZ, RZ, R11, P1 ;  /* 0x000000ffff0b7224 */ /* 0x000fe400008e060b */
[----:B--2---:R-:W-:Y:S02]  /*1730*/  HADD2.F32 R15, -RZ, R15.H0_H0 ;  /* 0x2000000fff0f7230 */ /* 0x004fe40000004100 */
[----:B---3--:R-:W-:Y:S02]  /*1740*/  HADD2.F32 R17, -RZ, R17.H0_H0 ;  /* 0x20000011ff117230 */ /* 0x008fe40000004100 */
[----:B----4-:R-:W-:-:S03]  /*1750*/  HADD2.F32 R18, -RZ, R18.H0_H0 ;  /* 0x20000012ff127230 */ /* 0x010fc60000004100 */
[----:B------:R-:W-:Y:S01]  /*1760*/  FFMA R15, R15, R17, R12 ;  /* 0x000000110f0f7223 */ /* 0x000fe2000000000c */
[----:B------:R-:W-:Y:S02]  /*1770*/  HADD2.F32 R19, -RZ, R19.H0_H0 ;  /* 0x20000013ff137230 */ /* 0x000fe40000004100 */
[----:B------:R-:W-:-:S03]  /*1780*/  HADD2.F32 R20, -RZ, R20.H0_H0 ;  /* 0x20000014ff147230 */ /* 0x000fc60000004100 */
[----:B------:R-:W-:Y:S01]  /*1790*/  FFMA R15, R18, R19, R15 ;  /* 0x00000013120f7223 */ /* 0x000fe2000000000f */
[----:B------:R-:W-:Y:S02]  /*17a0*/  HADD2.F32 R21, -RZ, R21.H0_H0 ;  /* 0x20000015ff157230 */ /* 0x000fe40000004100 */
[----:B------:R-:W-:-:S03]  /*17b0*/  HADD2.F32 R22, -RZ, R22.H0_H0 ;  /* 0x20000016ff167230 */ /* 0x000fc60000004100 */
[----:B------:R-:W-:Y:S01]  /*17c0*/  FFMA R15, R20, R21, R15 ;  /* 0x00000015140f7223 */ /* 0x000fe2000000000f */
[----:B------:R-:W-:-:S05]  /*17d0*/  HADD2.F32 R23, -RZ, R23.H0_H0 ;  /* 0x20000017ff177230 */ /* 0x000fca0000004100 */
[----:B------:R-:W-:-:S07]  /*17e0*/  FFMA R12, R22, R23, R15 ;  /* 0x00000017160c7223 */ /* 0x000fce000000000f */
.L_x_15:
[----:B------:R-:W-:Y:S05]  /*17f0*/  BSYNC.RECONVERGENT B1 ;  /* 0x0000000000017941 */ /* 0x000fea0003800200 */
.L_x_14:
        /* <DEDUP_REMOVED lines=8> */
[----:B------:R-:W3:Y:S01]  /*1880*/  LD.E.U16 R6, desc[UR14][R2.64] ;  /* 0x0000000e02067980 */ /* 0x000ee2000c101500 */
[----:B------:R-:W-:-:S04]  /*1890*/  ISETP.NE.U32.AND P0, PT, R10, 0x1, PT ;  /* 0x000000010a00780c */ /* 0x000fc80003f05070 */
[----:B------:R-:W-:Y:S01]  /*18a0*/  ISETP.NE.AND.EX P0, PT, RZ, RZ, PT, P0 ;  /* 0x000000ffff00720c */ /* 0x000fe20003f05300 */
[----:B--2---:R-:W-:Y:S02]  /*18b0*/  HADD2.F32 R8, -RZ, R8.H0_H0 ;  /* 0x20000008ff087230 */ /* 0x004fe40000004100 */
[----:B---3--:R-:W-:-:S05]  /*18c0*/  HADD2.F32 R7, -RZ, R6.H0_H0 ;  /* 0x20000006ff077230 */ /* 0x008fca0000004100 */
[----:B------:R-:W-:-:S05]  /*18d0*/  FFMA R12, R7, R8, R12 ;  /* 0x00000008070c7223 */ /* 0x000fca000000000c */
[----:B------:R-:W-:Y:S05]  /*18e0*/  @!P0 BRA `(.L_x_8) ;  /* 0x0000000000308947 */ /* 0x000fea0003800000 */
[----:B------:R-:W-:Y:S01]  /*18f0*/  ISETP.NE.U32.AND P0, PT, R10, 0x2, PT ;  /* 0x000000020a00780c */ /* 0x000fe20003f05070 */
[----:B------:R-:W2:Y:S03]  /*1900*/  LD.E.U16 R6, desc[UR14][R2.64+0x100] ;  /* 0x0001000e02067980 */ /* 0x000ea6000c101500 */
[----:B------:R-:W-:Y:S01]  /*1910*/  ISETP.NE.AND.EX P0, PT, RZ, RZ, PT, P0 ;  /* 0x000000ffff00720c */ /* 0x000fe20003f05300 */
[----:B------:R-:W3:-:S12]  /*1920*/  LD.E.U16 R8, desc[UR14][R4.64+0x100] ;  /* 0x0001000e04087980 */ /* 0x000ed8000c101500 */
[----:B------:R-:W4:Y:S04]  /*1930*/  @P0 LD.E.U16 R9, desc[UR14][R2.64+0x200] ;  /* 0x0002000e02090980 */ /* 0x000f28000c101500 */
[----:B------:R-:W5:Y:S01]  /*1940*/  @P0 LD.E.U16 R10, desc[UR14][R4.64+0x200] ;  /* 0x0002000e040a0980 */ /* 0x000f62000c101500 */
[----:B--2---:R-:W-:Y:S02]  /*1950*/  HADD2.F32 R7, -RZ, R6.H0_H0 ;  /* 0x20000006ff077230 */ /* 0x004fe40000004100 */
[----:B---3--:R-:W-:-:S05]  /*1960*/  HADD2.F32 R8, -RZ, R8.H0_H0 ;  /* 0x20000008ff087230 */ /* 0x008fca0000004100 */
[----:B------:R-:W-:Y:S01]  /*1970*/  FFMA R12, R7, R8, R12 ;  /* 0x00000008070c7223 */ /* 0x000fe2000000000c */
[----:B----4-:R-:W-:Y:S02]  /*1980*/  @P0 HADD2.F32 R9, -RZ, R9.H0_H0 ;  /* 0x20000009ff090230 */ /* 0x010fe40000004100 */
[----:B-----5:R-:W-:-:S05]  /*1990*/  @P0 HADD2.F32 R10, -RZ, R10.H0_H0 ;  /* 0x2000000aff0a0230 */ /* 0x020fca0000004100 */
[----:B------:R-:W-:-:S07]  /*19a0*/  @P0 FFMA R12, R9, R10, R12 ;  /* 0x0000000a090c0223 */ /* 0x000fce000000000c */
.L_x_8:
[----:B------:R-:W-:Y:S05]  /*19b0*/  BSYNC.RECONVERGENT B0 ;  /* 0x0000000000007941 */ /* 0x000fea0003800200 */
.L_x_7:
[----:B------:R-:W-:Y:S01]  /*19c0*/  BAR.SYNC.DEFER_BLOCKING 0x0 ;  /* 0x0000000000007b1d */ /* 0x000fe20000010000 */
[----:B------:R-:W-:Y:S02]  /*19d0*/  UISETP.NE.AND UP0, UPT, UR4, UR8, UPT ;  /* 0x000000080400728c */ /* 0x000fe4000bf05270 */
[----:B------:R-:W-:-:S07]  /*19e0*/  UIADD3 UR5, UPT, UPT, UR4, 0x1, URZ ;  /* 0x0000000104057890 */ /* 0x000fce000fffe0ff */
[----:B------:R-:W-:Y:S01]  /*19f0*/  UMOV UR4, UR5 ;  /* 0x0000000500047c82 */ /* 0x000fe20008000000 */
[----:B------:R-:W-:Y:S05]  /*1a00*/  BRA.U UP0, `(.L_x_16) ;  /* 0xffffffe900487547 */ /* 0x000fea000b83ffff */
.L_x_0:
[----:B------:R-:W1:Y:S01]  /*1a10*/  S2UR UR5, SR_CgaCtaId ;  /* 0x00000000000579c3 */ /* 0x000e620000008800 */
[----:B------:R-:W-:Y:S01]  /*1a20*/  UMOV UR6, 0x400 ;  /* 0x0000040000067882 */ /* 0x000fe20000000000 */
[C---:B---3--:R-:W-:Y:S02]  /*1a30*/  ISETP.GT.U32.AND P0, PT, R0.reuse, 0x3f, PT ;  /* 0x0000003f0000780c */ /* 0x048fe40003f04070 */
[----:B------:R-:W-:Y:S01]  /*1a40*/  ISETP.GT.U32.AND P1, PT, R0, 0x1f, PT ;  /* 0x0000001f0000780c */ /* 0x000fe20003f24070 */
[----:B-1----:R-:W-:-:S06]  /*1a50*/  ULEA UR6, UR5, UR6, 0x18 ;  /* 0x0000000605067291 */ /* 0x002fcc000f8ec0ff */
[----:B--2-45:R-:W-:-:S05]  /*1a60*/  LEA R3, R0, UR6, 0x2 ;  /* 0x0000000600037c11 */ /* 0x034fca000f8e10ff */
[----:B------:R-:W-:Y:S01]  /*1a70*/  STS [R3], R12 ;  /* 0x0000000c03007388 */ /* 0x000fe20000000800 */
[----:B------:R-:W-:Y:S06]  /*1a80*/  BAR.SYNC.DEFER_BLOCKING 0x0 ;  /* 0x0000000000007b1d */ /* 0x000fec0000010000 */
[----:B------:R-:W-:Y:S04]  /*1a90*/  @!P0 LDS R2, [R3+0x100] ;  /* 0x0001000003028984 */ /* 0x000fe80000000800 */
[----:B------:R-:W1:Y:S02]  /*1aa0*/  @!P0 LDS R5, [R3] ;  /* 0x0000000003058984 */ /* 0x000e640000000800 */
[----:B-1----:R-:W-:-:S05]  /*1ab0*/  @!P0 FADD R2, R2, R5 ;  /* 0x0000000502028221 */ /* 0x002fca0000000000 */
[----:B------:R-:W-:Y:S01]  /*1ac0*/  @!P0 STS [R3], R2 ;  /* 0x0000000203008388 */ /* 0x000fe20000000800 */
[----:B------:R-:W-:Y:S01]  /*1ad0*/  BAR.SYNC.DEFER_BLOCKING 0x0 ;  /* 0x0000000000007b1d */ /* 0x000fe20000010000 */
[----:B------:R-:W-:-:S05]  /*1ae0*/  ISETP.GT.U32.AND P0, PT, R0, 0xf, PT ;  /* 0x0000000f0000780c */ /* 0x000fca0003f04070 */
        /* <DEDUP_REMOVED lines=23> */
[----:B------:R-:W-:-:S05]  /*1c60*/  ISETP.NE.AND P0, PT, R0, RZ, PT ;  /* 0x000000ff0000720c */ /* 0x000fca0003f05270 */
[----:B------:R-:W-:Y:S04]  /*1c70*/  @!P1 LDS R5, [R3+0x8] ;  /* 0x0000080003059984 */ /* 0x000fe80000000800 */
[----:B------:R-:W1:Y:S02]  /*1c80*/  @!P1 LDS R6, [R3] ;  /* 0x0000000003069984 */ /* 0x000e640000000800 */
[----:B-1----:R-:W-:-:S05]  /*1c90*/  @!P1 FADD R6, R5, R6 ;  /* 0x0000000605069221 */ /* 0x002fca0000000000 */
[----:B------:R-:W-:Y:S01]  /*1ca0*/  @!P1 STS [R3], R6 ;  /* 0x0000000603009388 */ /* 0x000fe20000000800 */
[----:B------:R-:W-:Y:S06]  /*1cb0*/  BAR.SYNC.DEFER_BLOCKING 0x0 ;  /* 0x0000000000007b1d */ /* 0x000fec0000010000 */
[----:B------:R-:W-:Y:S04]  /*1cc0*/  @!P0 LDS R0, [UR6+0x4] ;  /* 0x00000406ff008984 */ /* 0x000fe80008000800 */
[----:B------:R-:W1:Y:S02]  /*1cd0*/  @!P0 LDS R5, [R3] ;  /* 0x0000000003058984 */ /* 0x000e640000000800 */
[----:B-1----:R-:W-:-:S05]  /*1ce0*/  @!P0 FADD R0, R0, R5 ;  /* 0x0000000500008221 */ /* 0x002fca0000000000 */
[----:B------:R1:W-:Y:S01]  /*1cf0*/  @!P0 STS [R3], R0 ;  /* 0x0000000003008388 */ /* 0x0003e20000000800 */
[----:B------:R-:W-:Y:S06]  /*1d00*/  BAR.SYNC.DEFER_BLOCKING 0x0 ;  /* 0x0000000000007b1d */ /* 0x000fec0000010000 */
[----:B------:R-:W-:Y:S05]  /*1d10*/  @P0 EXIT ;  /* 0x000000000000094d */ /* 0x000fea0003800000 */
[----:B------:R-:W2:Y:S01]  /*1d20*/  LDS R5, [UR6] ;  /* 0x00000006ff057984 */ /* 0x000ea20008000800 */
[----:B------:R-:W3:Y:S02]  /*1d30*/  LDCU.64 UR4, c[0x0][0x390] ;  /* 0x00007200ff0477ac */ /* 0x000ee40008000a00 */
[----:B---3--:R-:W-:-:S06]  /*1d40*/  UIMAD.WIDE.U32 UR4, UR13, 0x4, UR4 ;  /* 0x000000040d0478a5 */ /* 0x008fcc000f8e0004 */
[----:B------:R-:W-:Y:S02]  /*1d50*/  MOV R2, UR4 ;  /* 0x0000000400027c02 */ /* 0x000fe40008000f00 */
[----:B-1----:R-:W-:-:S05]  /*1d60*/  MOV R3, UR5 ;  /* 0x0000000500037c02 */ /* 0x002fca0008000f00 */
[----:B--2---:R-:W-:Y:S01]  /*1d70*/  STG.E desc[UR14][R2.64], R5 ;  /* 0x0000000502007986 */ /* 0x004fe2000c10190e */
[----:B------:R-:W-:Y:S05]  /*1d80*/  EXIT ;  /* 0x000000000000794d */ /* 0x000fea0003800000 */
.L_x_17:
[----:B------:R-:W-:-:S00]  /*1d90*/  BRA `(.L_x_17) ;  /* 0xfffffffc00fc7947 */ /* 0x000fc0000383ffff */
[----:B------:R-:W-:-:S00]  /*1da0*/  NOP ;  /* 0x0000000000007918 */ /* 0x000fc00000000000 */
        /* <DEDUP_REMOVED lines=13> */
.L_x_18:


//--------------------- .nv.shared._Z32flashattn_cp_async_2stage_kernelPK6__halfS1_Pfiii --------------------------
	.section	.nv.shared._Z32flashattn_cp_async_2stage_kernelPK6__halfS1_Pfiii,"aw",@nobits
	.sectionflags	@""
	.align	16
.nv.shared._Z32flashattn_cp_async_2stage_kernelPK6__halfS1_Pfiii:
	.zero		1536


//--------------------- .nv.shared.reserved.0     --------------------------
	.section	.nv.shared.reserved.0,"aw",@nobits
	.weak		__nv_reservedSMEM_offset_0_alias
	.size		__nv_reservedSMEM_offset_0_alias, 0, 64
	.other		__nv_reservedSMEM_offset_0_alias,@"STO_CUDA_RESERVED_SHARED STV_DEFAULT"
__nv_reservedSMEM_offset_0_alias:
	.zero		0
	.zero		64


//--------------------- .nv.constant0._Z32flashattn_cp_async_2stage_kernelPK6__halfS1_Pfiii --------------------------
	.section	.nv.constant0._Z32flashattn_cp_async_2stage_kernelPK6__halfS1_Pfiii,"a",@progbits
	.sectionflags	@""
	.align	4
.nv.constant0._Z32flashattn_cp_async_2stage_kernelPK6__halfS1_Pfiii:
	.zero		932


//--------------------- SYMBOLS --------------------------

	.type		.nv.reservedSmem.offset0,@object
	.size		.nv.reservedSmem.offset0,0x4
	.type		.nv.reservedSmem.cap,@object
	.size		.nv.reservedSmem.cap,0x4
